	.target	sm_90a

	.elftype	@"ET_EXEC"


//--------------------- .note.nv.tkinfo           --------------------------
	.section	.note.nv.tkinfo,"",@"SHT_NOTE"
	.sectionflags	@"SHF_NOTE_NV_TKINFO"
	.tkinfo
        /*0018*/ 	.word	0x00000002
        /*0030*/ 	.string	""
        /*0030*/ 	.string	"ptxas"
        /*0030*/ 	.string	"Cuda compilation tools, release 13.0, V13.0.88"
        /*0030*/ 	.string	"Build cuda_13.0.r13.0/compiler.36424714_0"
        /*0030*/ 	.string	"-arch sm_90a -m 64 "



//--------------------- .note.nv.cuinfo           --------------------------
	.section	.note.nv.cuinfo,"",@"SHT_NOTE"
	.sectionflags	@"SHF_NOTE_NV_CUINFO"
        /*0018*/ 	.short	0x0002
        /*001a*/ 	.short	0x005a
        /*001c*/ 	.short	0x0082
	.zero		2


//--------------------- .nv.info                  --------------------------
	.section	.nv.info,"",@"SHT_CUDA_INFO"
	.align	4


	//----- nvinfo : EIATTR_REGCOUNT
	.align		4
        /*0000*/ 	.byte	0x04, 0x2f
        /*0002*/ 	.short	(.L_15 - .L_14)
	.align		4
.L_14:
        /*0004*/ 	.word	index@(_ZN7cutlass13device_kernelINS_4gemm6kernel13GemmUniversalIN4cute5tupleIJiiiiEEENS1_10collective13CollectiveMmaINS1_34MainloopSm90TmaGmmaWarpSpecializedILi7ENS5_IJNS4_1CILi1EEESB_SB_EEENS1_35KernelTmaWarpSpecializedCooperativeEEENS5_IJNSA_ILi128EEESF_NSA_ILi32EEEEEEfNS5_IJlSB_lEEEfSI_NS4_8TiledMMAINS4_8MMA_AtomIJNS4_4SM904GMMA30MMA_64x128x8_F32TF32TF32_SS_TNILNSM_7ScaleInE1ELSO_1EEEEEENS4_6LayoutINS5_IJNSA_ILi2EEESB_SB_EEENS5_IJSB_NSA_ILi0EEESU_EEEEENS5_IJNS4_10UnderscoreESX_SX_EEEEENS4_13SM90_TMA_LOADENS4_14ComposedLayoutINS4_7SwizzleILi3ELi4ELi3EEENS4_18smem_ptr_flag_bitsILi32EEENSR_INS5_IJNSA_ILi8EEESG_EEENS5_IJSG_SB_EEEEEEEvNS4_8identityES10_S1A_vS1B_EENS_8epilogue10collective6detail29Sm90TmaWarpSpecializedAdapterINS1E_15DefaultEpilogueIfSI_SI_NS1D_6thread17LinearCombinationIfLi1EffLNS1I_9ScaleType4KindE0ELNS_15FloatRoundStyleE2EfEENS1_15EpilogueDefaultEEEEEvvEEEEvNT_6ParamsE)
        /*0008*/ 	.word	0x000000a8


	//----- nvinfo : EIATTR_FRAME_SIZE
	.align		4
.L_15:
        /*000c*/ 	.byte	0x04, 0x11
        /*000e*/ 	.short	(.L_17 - .L_16)
	.align		4
.L_16:
        /*0010*/ 	.word	index@(_ZN7cutlass13device_kernelINS_4gemm6kernel13GemmUniversalIN4cute5tupleIJiiiiEEENS1_10collective13CollectiveMmaINS1_34MainloopSm90TmaGmmaWarpSpecializedILi7ENS5_IJNS4_1CILi1EEESB_SB_EEENS1_35KernelTmaWarpSpecializedCooperativeEEENS5_IJNSA_ILi128EEESF_NSA_ILi32EEEEEEfNS5_IJlSB_lEEEfSI_NS4_8TiledMMAINS4_8MMA_AtomIJNS4_4SM904GMMA30MMA_64x128x8_F32TF32TF32_SS_TNILNSM_7ScaleInE1ELSO_1EEEEEENS4_6LayoutINS5_IJNSA_ILi2EEESB_SB_EEENS5_IJSB_NSA_ILi0EEESU_EEEEENS5_IJNS4_10UnderscoreESX_SX_EEEEENS4_13SM90_TMA_LOADENS4_14ComposedLayoutINS4_7SwizzleILi3ELi4ELi3EEENS4_18smem_ptr_flag_bitsILi32EEENSR_INS5_IJNSA_ILi8EEESG_EEENS5_IJSG_SB_EEEEEEEvNS4_8identityES10_S1A_vS1B_EENS_8epilogue10collective6detail29Sm90TmaWarpSpecializedAdapterINS1E_15DefaultEpilogueIfSI_SI_NS1D_6thread17LinearCombinationIfLi1EffLNS1I_9ScaleType4KindE0ELNS_15FloatRoundStyleE2EfEENS1_15EpilogueDefaultEEEEEvvEEEEvNT_6ParamsE)
        /*0014*/ 	.word	0x00000000


	//----- nvinfo : EIATTR_MIN_STACK_SIZE
	.align		4
.L_17:
        /*0018*/ 	.byte	0x04, 0x12
        /*001a*/ 	.short	(.L_19 - .L_18)
	.align		4
.L_18:
        /*001c*/ 	.word	index@(_ZN7cutlass13device_kernelINS_4gemm6kernel13GemmUniversalIN4cute5tupleIJiiiiEEENS1_10collective13CollectiveMmaINS1_34MainloopSm90TmaGmmaWarpSpecializedILi7ENS5_IJNS4_1CILi1EEESB_SB_EEENS1_35KernelTmaWarpSpecializedCooperativeEEENS5_IJNSA_ILi128EEESF_NSA_ILi32EEEEEEfNS5_IJlSB_lEEEfSI_NS4_8TiledMMAINS4_8MMA_AtomIJNS4_4SM904GMMA30MMA_64x128x8_F32TF32TF32_SS_TNILNSM_7ScaleInE1ELSO_1EEEEEENS4_6LayoutINS5_IJNSA_ILi2EEESB_SB_EEENS5_IJSB_NSA_ILi0EEESU_EEEEENS5_IJNS4_10UnderscoreESX_SX_EEEEENS4_13SM90_TMA_LOADENS4_14ComposedLayoutINS4_7SwizzleILi3ELi4ELi3EEENS4_18smem_ptr_flag_bitsILi32EEENSR_INS5_IJNSA_ILi8EEESG_EEENS5_IJSG_SB_EEEEEEEvNS4_8identityES10_S1A_vS1B_EENS_8epilogue10collective6detail29Sm90TmaWarpSpecializedAdapterINS1E_15DefaultEpilogueIfSI_SI_NS1D_6thread17LinearCombinationIfLi1EffLNS1I_9ScaleType4KindE0ELNS_15FloatRoundStyleE2EfEENS1_15EpilogueDefaultEEEEEvvEEEEvNT_6ParamsE)
        /*0020*/ 	.word	0x00000000
.L_19:


//--------------------- .nv.compat                --------------------------
	.section	.nv.compat,"",@"SHT_CUDA_COMPAT_INFO"
	.align	4
        /*0000*/ 	.byte	0x02, 0x09, 0x01, 0x00, 0x02, 0x02, 0x04, 0x00, 0x02, 0x05, 0x05, 0x00, 0x03, 0x07, 0x01, 0x01
        /*0010*/ 	.byte	0x02, 0x03, 0x01, 0x00, 0x02, 0x06, 0x01, 0x00, 0x04, 0x0b, 0x08, 0x00, 0x00, 0x00, 0x00, 0x00
        /*0020*/ 	.byte	0x00, 0x00, 0x00, 0x00


//--------------------- .nv.info._ZN7cutlass13device_kernelINS_4gemm6kernel13GemmUniversalIN4cute5tupleIJiiiiEEENS1_10collective13CollectiveMmaINS1_34MainloopSm90TmaGmmaWarpSpecializedILi7ENS5_IJNS4_1CILi1EEESB_SB_EEENS1_35KernelTmaWarpSpecializedCooperativeEEENS5_IJNSA_ILi128EEESF_NSA_ILi32EEEEEEfNS5_IJlSB_lEEEfSI_NS4_8TiledMMAINS4_8MMA_AtomIJNS4_4SM904GMMA30MMA_64x128x8_F32TF32TF32_SS_TNILNSM_7ScaleInE1ELSO_1EEEEEENS4_6LayoutINS5_IJNSA_ILi2EEESB_SB_EEENS5_IJSB_NSA_ILi0EEESU_EEEEENS5_IJNS4_10UnderscoreESX_SX_EEEEENS4_13SM90_TMA_LOADENS4_14ComposedLayoutINS4_7SwizzleILi3ELi4ELi3EEENS4_18smem_ptr_flag_bitsILi32EEENSR_INS5_IJNSA_ILi8EEESG_EEENS5_IJSG_SB_EEEEEEEvNS4_8identityES10_S1A_vS1B_EENS_8epilogue10collective6detail29Sm90TmaWarpSpecializedAdapterINS1E_15DefaultEpilogueIfSI_SI_NS1D_6thread17LinearCombinationIfLi1EffLNS1I_9ScaleType4KindE0ELNS_15FloatRoundStyleE2EfEENS1_15EpilogueDefaultEEEEEvvEEEEvNT_6ParamsE --------------------------
	.section	.nv.info._ZN7cutlass13device_kernelINS_4gemm6kernel13GemmUniversalIN4cute5tupleIJiiiiEEENS1_10collective13CollectiveMmaINS1_34MainloopSm90TmaGmmaWarpSpecializedILi7ENS5_IJNS4_1CILi1EEESB_SB_EEENS1_35KernelTmaWarpSpecializedCooperativeEEENS5_IJNSA_ILi128EEESF_NSA_ILi32EEEEEEfNS5_IJlSB_lEEEfSI_NS4_8TiledMMAINS4_8MMA_AtomIJNS4_4SM904GMMA30MMA_64x128x8_F32TF32TF32_SS_TNILNSM_7ScaleInE1ELSO_1EEEEEENS4_6LayoutINS5_IJNSA_ILi2EEESB_SB_EEENS5_IJSB_NSA_ILi0EEESU_EEEEENS5_IJNS4_10UnderscoreESX_SX_EEEEENS4_13SM90_TMA_LOADENS4_14ComposedLayoutINS4_7SwizzleILi3ELi4ELi3EEENS4_18smem_ptr_flag_bitsILi32EEENSR_INS5_IJNSA_ILi8EEESG_EEENS5_IJSG_SB_EEEEEEEvNS4_8identityES10_S1A_vS1B_EENS_8epilogue10collective6detail29Sm90TmaWarpSpecializedAdapterINS1E_15DefaultEpilogueIfSI_SI_NS1D_6thread17LinearCombinationIfLi1EffLNS1I_9ScaleType4KindE0ELNS_15FloatRoundStyleE2EfEENS1_15EpilogueDefaultEEEEEvvEEEEvNT_6ParamsE,"",@"SHT_CUDA_INFO"
	.sectionflags	@""
	.align	4


	//----- nvinfo : EIATTR_CUDA_API_VERSION
	.align		4
        /*0000*/ 	.byte	0x04, 0x37
        /*0002*/ 	.short	(.L_21 - .L_20)
.L_20:
        /*0004*/ 	.word	0x00000082


	//----- nvinfo : EIATTR_KPARAM_INFO
	.align		4
.L_21:
        /*0008*/ 	.byte	0x04, 0x17
        /*000a*/ 	.short	(.L_23 - .L_22)
.L_22:
        /*000c*/ 	.word	0x00000000
        /*0010*/ 	.short	0x0000
        /*0012*/ 	.short	0x0070
        /*0014*/ 	.byte	0x00, 0xf0, 0x01, 0x10


	//----- nvinfo : EIATTR_SPARSE_MMA_MASK
	.align		4
.L_23:
        /*0018*/ 	.byte	0x03, 0x50
        /*001a*/ 	.short	0x0000


	//----- nvinfo : EIATTR_MAXREG_COUNT
	.align		4
        /*001c*/ 	.byte	0x03, 0x1b
        /*001e*/ 	.short	0x00a8


	//----- nvinfo : EIATTR_NUM_BARRIERS
	.align		4
        /*0020*/ 	.byte	0x02, 0x4c
        /*0022*/ 	.byte	0x01
	.zero		1


	//----- nvinfo : EIATTR_EXTERNS
	.align		4
        /*0024*/ 	.byte	0x04, 0x0f
        /*0026*/ 	.short	(.L_25 - .L_24)


	//   ....[0]....
	.align		4
.L_24:
        /*0028*/ 	.word	index@(__assertfail)


	//----- nvinfo : EIATTR_MERCURY_ISA_VERSION
	.align		4
.L_25:
        /*002c*/ 	.byte	0x03, 0x5f
        /*002e*/ 	.short	0x0101


	//----- nvinfo : EIATTR_INT_WARP_WIDE_INSTR_OFFSETS
	.align		4
        /*0030*/ 	.byte	0x04, 0x31
        /*0032*/ 	.short	(.L_27 - .L_26)


	//   ....[0]....
.L_26:
        /*0034*/ 	.word	0x00000450


	//   ....[1]....
        /*0038*/ 	.word	0x00000460


	//   ....[2]....
        /*003c*/ 	.word	0x00000520


	//----- nvinfo : EIATTR_COOP_GROUP_MASK_REGIDS
	.align		4
.L_27:
        /*0040*/ 	.byte	0x04, 0x29
        /*0042*/ 	.short	(.L_29 - .L_28)


	//   ....[0]....
.L_28:
        /*0044*/ 	.word	0xffffffff


	//   ....[1]....
        /*0048*/ 	.word	0xffffffff


	//   ....[2]....
        /*004c*/ 	.word	0xffffffff


	//   ....[3]....
        /*0050*/ 	.word	0xffffffff


	//   ....[4]....
        /*0054*/ 	.word	0xffffffff


	//----- nvinfo : EIATTR_COOP_GROUP_INSTR_OFFSETS
	.align		4
.L_29:
        /*0058*/ 	.byte	0x04, 0x28
        /*005a*/ 	.short	(.L_31 - .L_30)


	//   ....[0]....
.L_30:
        /*005c*/ 	.word	0x00000060


	//   ....[1]....
        /*0060*/ 	.word	0x00000070


	//   ....[2]....
        /*0064*/ 	.word	0x00000130


	//   ....[3]....
        /*0068*/ 	.word	0x00000320


	//   ....[4]....
        /*006c*/ 	.word	0x00001220


	//----- nvinfo : EIATTR_REG_RECONFIG
	.align		4
.L_31:
        /*0070*/ 	.byte	0x01, 0x54
	.zero		2


	//----- nvinfo : EIATTR_SYSCALL_OFFSETS
	.align		4
        /*0074*/ 	.byte	0x04, 0x46
        /*0076*/ 	.short	(.L_33 - .L_32)


	//   ....[0]....
.L_32:
        /*0078*/ 	.word	0x00001410


	//----- nvinfo : EIATTR_MBARRIER_INSTR_OFFSETS
	.align		4
.L_33:
        /*007c*/ 	.byte	0x04, 0x39
        /*007e*/ 	.short	(.L_35 - .L_34)


	//   ....[0]....
.L_34:
        /*0080*/ 	.word	0x00000230
        /*0084*/ 	.word	0x000000ff
        /*0088*/ 	.word	0x00000000
        /*008c*/ 	.short	0x0100
        /*008e*/ 	.byte	0x08
	.zero		1


	//   ....[1]....
        /*0090*/ 	.word	0x00000240
        /*0094*/ 	.word	0x000000ff
        /*0098*/ 	.word	0x00000038
        /*009c*/ 	.short	0x0100
        /*009e*/ 	.byte	0x08
	.zero		1


	//   ....[2]....
        /*00a0*/ 	.word	0x00000250
        /*00a4*/ 	.word	0x000000ff
        /*00a8*/ 	.word	0x00000008
        /*00ac*/ 	.short	0x0100
        /*00ae*/ 	.byte	0x08
	.zero		1


	//   ....[3]....
        /*00b0*/ 	.word	0x00000260
        /*00b4*/ 	.word	0x000000ff
        /*00b8*/ 	.word	0x00000040
        /*00bc*/ 	.short	0x0100
        /*00be*/ 	.byte	0x08
	.zero		1


	//   ....[4]....
        /*00c0*/ 	.word	0x00000270
        /*00c4*/ 	.word	0x000000ff
        /*00c8*/ 	.word	0x00000010
        /*00cc*/ 	.short	0x0100
        /*00ce*/ 	.byte	0x08
	.zero		1


	//   ....[5]....
        /*00d0*/ 	.word	0x00000280
        /*00d4*/ 	.word	0x000000ff
        /*00d8*/ 	.word	0x00000048
        /*00dc*/ 	.short	0x0100
        /*00de*/ 	.byte	0x08
	.zero		1


	//   ....[6]....
        /*00e0*/ 	.word	0x00000290
        /*00e4*/ 	.word	0x000000ff
        /*00e8*/ 	.word	0x00000018
        /*00ec*/ 	.short	0x0100
        /*00ee*/ 	.byte	0x08
	.zero		1


	//   ....[7]....
        /*00f0*/ 	.word	0x000002a0
        /*00f4*/ 	.word	0x000000ff
        /*00f8*/ 	.word	0x00000050
        /*00fc*/ 	.short	0x0100
        /*00fe*/ 	.byte	0x08
	.zero		1


	//   ....[8]....
        /*0100*/ 	.word	0x000002b0
        /*0104*/ 	.word	0x000000ff
        /*0108*/ 	.word	0x00000020
        /*010c*/ 	.short	0x0100
        /*010e*/ 	.byte	0x08
	.zero		1


	//   ....[9]....
        /*0110*/ 	.word	0x000002c0
        /*0114*/ 	.word	0x000000ff
        /*0118*/ 	.word	0x00000058
        /*011c*/ 	.short	0x0100
        /*011e*/ 	.byte	0x08
	.zero		1


	//   ....[10]....
        /*0120*/ 	.word	0x000002d0
        /*0124*/ 	.word	0x000000ff
        /*0128*/ 	.word	0x00000028
        /*012c*/ 	.short	0x0100
        /*012e*/ 	.byte	0x08
	.zero		1


	//   ....[11]....
        /*0130*/ 	.word	0x000002e0
        /*0134*/ 	.word	0x000000ff
        /*0138*/ 	.word	0x00000060
        /*013c*/ 	.short	0x0100
        /*013e*/ 	.byte	0x08
	.zero		1


	//   ....[12]....
        /*0140*/ 	.word	0x000002f0
        /*0144*/ 	.word	0x000000ff
        /*0148*/ 	.word	0x00000030
        /*014c*/ 	.short	0x0100
        /*014e*/ 	.byte	0x08
	.zero		1


	//   ....[13]....
        /*0150*/ 	.word	0x00000300
        /*0154*/ 	.word	0x000000ff
        /*0158*/ 	.word	0x00000068
        /*015c*/ 	.short	0x0100
        /*015e*/ 	.byte	0x08
	.zero		1


	//   ....[14]....
        /*0160*/ 	.word	0x000005a0
        /*0164*/ 	.word	0x000000ff
        /*0168*/ 	.word	0x00000080
        /*016c*/ 	.short	0x0100
        /*016e*/ 	.byte	0x08
	.zero		1


	//   ....[15]....
        /*0170*/ 	.word	0x00000620
        /*0174*/ 	.word	0x000000ff
        /*0178*/ 	.word	0x00000088
        /*017c*/ 	.short	0x0100
        /*017e*/ 	.byte	0x08
	.zero		1


	//   ....[16]....
        /*0180*/ 	.word	0x00001490
        /*0184*/ 	.word	0x00000003
        /*0188*/ 	.word	0x00000000
        /*018c*/ 	.short	0x010a
        /*018e*/ 	.byte	0x3f
	.zero		1


	//   ....[17]....
        /*0190*/ 	.word	0x000014f0
        /*0194*/ 	.word	0x00000003
        /*0198*/ 	.word	0x00000000
        /*019c*/ 	.short	0x010a
        /*019e*/ 	.byte	0x3f
	.zero		1


	//   ....[18]....
        /*01a0*/ 	.word	0x00001840
        /*01a4*/ 	.word	0x000000ff
        /*01a8*/ 	.word	0x00000000
        /*01ac*/ 	.short	0x010a
        /*01ae*/ 	.byte	0x07
	.zero		1


	//   ....[19]....
        /*01b0*/ 	.word	0x00001880
        /*01b4*/ 	.word	0x000000ff
        /*01b8*/ 	.word	0x00000000
        /*01bc*/ 	.short	0x010a
        /*01be*/ 	.byte	0x07
	.zero		1


	//   ....[20]....
        /*01c0*/ 	.word	0x00001ae0
        /*01c4*/ 	.word	0x000000ff
        /*01c8*/ 	.word	0x00000000
        /*01cc*/ 	.short	0x0101
        /*01ce*/ 	.byte	0x07
	.zero		1


	//   ....[21]....
        /*01d0*/ 	.word	0x00001ce0
        /*01d4*/ 	.word	0x000000ff
        /*01d8*/ 	.word	0x00000000
        /*01dc*/ 	.short	0x0101
        /*01de*/ 	.byte	0x04
	.zero		1


	//   ....[22]....
        /*01e0*/ 	.word	0x00006280
        /*01e4*/ 	.word	0x0000000e
        /*01e8*/ 	.word	0x00000038
        /*01ec*/ 	.short	0x010a
        /*01ee*/ 	.byte	0x3f
	.zero		1


	//   ....[23]....
        /*01f0*/ 	.word	0x00006650
        /*01f4*/ 	.word	0x00000006
        /*01f8*/ 	.word	0x00000088
        /*01fc*/ 	.short	0x0101
        /*01fe*/ 	.byte	0x3f
	.zero		1


	//   ....[24]....
        /*0200*/ 	.word	0x00006d30
        /*0204*/ 	.word	0x00000007
        /*0208*/ 	.word	0x00000000
        /*020c*/ 	.short	0x010a
        /*020e*/ 	.byte	0x3f
	.zero		1


	//   ....[25]....
        /*0210*/ 	.word	0x00006db0
        /*0214*/ 	.word	0x00000009
        /*0218*/ 	.word	0x00000000
        /*021c*/ 	.short	0x010a
        /*021e*/ 	.byte	0x3f
	.zero		1


	//   ....[26]....
        /*0220*/ 	.word	0x00006e40
        /*0224*/ 	.word	0x00000006
        /*0228*/ 	.word	0x00000000
        /*022c*/ 	.short	0x010a
        /*022e*/ 	.byte	0x3f
	.zero		1


	//   ....[27]....
        /*0230*/ 	.word	0x00006ed0
        /*0234*/ 	.word	0x00000009
        /*0238*/ 	.word	0x00000000
        /*023c*/ 	.short	0x010a
        /*023e*/ 	.byte	0x3f
	.zero		1


	//   ....[28]....
        /*0240*/ 	.word	0x00006f60
        /*0244*/ 	.word	0x00000006
        /*0248*/ 	.word	0x00000000
        /*024c*/ 	.short	0x010a
        /*024e*/ 	.byte	0x3f
	.zero		1


	//   ....[29]....
        /*0250*/ 	.word	0x00006ff0
        /*0254*/ 	.word	0x00000009
        /*0258*/ 	.word	0x00000000
        /*025c*/ 	.short	0x010a
        /*025e*/ 	.byte	0x3f
	.zero		1


	//   ....[30]....
        /*0260*/ 	.word	0x00007080
        /*0264*/ 	.word	0x00000003
        /*0268*/ 	.word	0x00000000
        /*026c*/ 	.short	0x010a
        /*026e*/ 	.byte	0x3f
	.zero		1


	//   ....[31]....
        /*0270*/ 	.word	0x000070e0
        /*0274*/ 	.word	0x00000003
        /*0278*/ 	.word	0x00000000
        /*027c*/ 	.short	0x010a
        /*027e*/ 	.byte	0x3f
	.zero		1


	//   ....[32]....
        /*0280*/ 	.word	0x00007140
        /*0284*/ 	.word	0x00000004
        /*0288*/ 	.word	0x00000000
        /*028c*/ 	.short	0x010a
        /*028e*/ 	.byte	0x3f
	.zero		1


	//   ....[33]....
        /*0290*/ 	.word	0x00007210
        /*0294*/ 	.word	0x0000000e
        /*0298*/ 	.word	0x00000038
        /*029c*/ 	.short	0x010a
        /*029e*/ 	.byte	0x3f
	.zero		1


	//   ....[34]....
        /*02a0*/ 	.word	0x000072e0
        /*02a4*/ 	.word	0x00000007
        /*02a8*/ 	.word	0x00000000
        /*02ac*/ 	.short	0x010a
        /*02ae*/ 	.byte	0x3f
	.zero		1


	//   ....[35]....
        /*02b0*/ 	.word	0x00007330
        /*02b4*/ 	.word	0x00000009
        /*02b8*/ 	.word	0x00000000
        /*02bc*/ 	.short	0x010a
        /*02be*/ 	.byte	0x3f
	.zero		1


	//   ....[36]....
        /*02c0*/ 	.word	0x00007380
        /*02c4*/ 	.word	0x00000006
        /*02c8*/ 	.word	0x00000000
        /*02cc*/ 	.short	0x010a
        /*02ce*/ 	.byte	0x3f
	.zero		1


	//   ....[37]....
        /*02d0*/ 	.word	0x000073d0
        /*02d4*/ 	.word	0x00000009
        /*02d8*/ 	.word	0x00000000
        /*02dc*/ 	.short	0x010a
        /*02de*/ 	.byte	0x3f
	.zero		1


	//   ....[38]....
        /*02e0*/ 	.word	0x00007420
        /*02e4*/ 	.word	0x00000006
        /*02e8*/ 	.word	0x00000000
        /*02ec*/ 	.short	0x010a
        /*02ee*/ 	.byte	0x3f
	.zero		1


	//   ....[39]....
        /*02f0*/ 	.word	0x00007470
        /*02f4*/ 	.word	0x00000009
        /*02f8*/ 	.word	0x00000000
        /*02fc*/ 	.short	0x010a
        /*02fe*/ 	.byte	0x3f
	.zero		1


	//----- nvinfo : EIATTR_NUM_MBARRIERS
	.align		4
.L_35:
        /*0300*/ 	.byte	0x03, 0x38
        /*0302*/ 	.short	0x0010


	//----- nvinfo : EIATTR_EXIT_INSTR_OFFSETS
	.align		4
        /*0304*/ 	.byte	0x04, 0x1c
        /*0306*/ 	.short	(.L_37 - .L_36)


	//   ....[0]....
.L_36:
        /*0308*/ 	.word	0x000006c0


	//   ....[1]....
        /*030c*/ 	.word	0x00000f80


	//   ....[2]....
        /*0310*/ 	.word	0x00005960


	//   ....[3]....
        /*0314*/ 	.word	0x00005f90


	//   ....[4]....
        /*0318*/ 	.word	0x000070d0


	//----- nvinfo : EIATTR_MAX_THREADS
	.align		4
.L_37:
        /*031c*/ 	.byte	0x04, 0x05
        /*031e*/ 	.short	(.L_39 - .L_38)
.L_38:
        /*0320*/ 	.word	0x00000180
        /*0324*/ 	.word	0x00000001
        /*0328*/ 	.word	0x00000001


	//----- nvinfo : EIATTR_CRS_STACK_SIZE
	.align		4
.L_39:
        /*032c*/ 	.byte	0x04, 0x1e
        /*032e*/ 	.short	(.L_41 - .L_40)
.L_40:
        /*0330*/ 	.word	0x00000000


	//----- nvinfo : EIATTR_CBANK_PARAM_SIZE
	.align		4
.L_41:
        /*0334*/ 	.byte	0x03, 0x19
        /*0336*/ 	.short	0x0470


	//----- nvinfo : EIATTR_PARAM_CBANK
	.align		4
        /*0338*/ 	.byte	0x04, 0x0a
        /*033a*/ 	.short	(.L_43 - .L_42)
	.align		4
.L_42:
        /*033c*/ 	.word	index@(.nv.constant0._ZN7cutlass13device_kernelINS_4gemm6kernel13GemmUniversalIN4cute5tupleIJiiiiEEENS1_10collective13CollectiveMmaINS1_34MainloopSm90TmaGmmaWarpSpecializedILi7ENS5_IJNS4_1CILi1EEESB_SB_EEENS1_35KernelTmaWarpSpecializedCooperativeEEENS5_IJNSA_ILi128EEESF_NSA_ILi32EEEEEEfNS5_IJlSB_lEEEfSI_NS4_8TiledMMAINS4_8MMA_AtomIJNS4_4SM904GMMA30MMA_64x128x8_F32TF32TF32_SS_TNILNSM_7ScaleInE1ELSO_1EEEEEENS4_6LayoutINS5_IJNSA_ILi2EEESB_SB_EEENS5_IJSB_NSA_ILi0EEESU_EEEEENS5_IJNS4_10UnderscoreESX_SX_EEEEENS4_13SM90_TMA_LOADENS4_14ComposedLayoutINS4_7SwizzleILi3ELi4ELi3EEENS4_18smem_ptr_flag_bitsILi32EEENSR_INS5_IJNSA_ILi8EEESG_EEENS5_IJSG_SB_EEEEEEEvNS4_8identityES10_S1A_vS1B_EENS_8epilogue10collective6detail29Sm90TmaWarpSpecializedAdapterINS1E_15DefaultEpilogueIfSI_SI_NS1D_6thread17LinearCombinationIfLi1EffLNS1I_9ScaleType4KindE0ELNS_15FloatRoundStyleE2EfEENS1_15EpilogueDefaultEEEEEvvEEEEvNT_6ParamsE)
        /*0340*/ 	.short	0x0210
        /*0342*/ 	.short	0x0470


	//----- nvinfo : EIATTR_SW_WAR
	.align		4
.L_43:
        /*0344*/ 	.byte	0x04, 0x36
        /*0346*/ 	.short	(.L_45 - .L_44)
.L_44:
        /*0348*/ 	.word	0x00000008
.L_45:


//--------------------- .nv.callgraph             --------------------------
	.section	.nv.callgraph,"",@"SHT_CUDA_CALLGRAPH"
	.align	4
	.sectionentsize	8
	.align		4
        /*0000*/ 	.word	0x00000000
	.align		4
        /*0004*/ 	.word	0xffffffff
	.align		4
        /*0008*/ 	.word	index@(_ZN7cutlass13device_kernelINS_4gemm6kernel13GemmUniversalIN4cute5tupleIJiiiiEEENS1_10collective13CollectiveMmaINS1_34MainloopSm90TmaGmmaWarpSpecializedILi7ENS5_IJNS4_1CILi1EEESB_SB_EEENS1_35KernelTmaWarpSpecializedCooperativeEEENS5_IJNSA_ILi128EEESF_NSA_ILi32EEEEEEfNS5_IJlSB_lEEEfSI_NS4_8TiledMMAINS4_8MMA_AtomIJNS4_4SM904GMMA30MMA_64x128x8_F32TF32TF32_SS_TNILNSM_7ScaleInE1ELSO_1EEEEEENS4_6LayoutINS5_IJNSA_ILi2EEESB_SB_EEENS5_IJSB_NSA_ILi0EEESU_EEEEENS5_IJNS4_10UnderscoreESX_SX_EEEEENS4_13SM90_TMA_LOADENS4_14ComposedLayoutINS4_7SwizzleILi3ELi4ELi3EEENS4_18smem_ptr_flag_bitsILi32EEENSR_INS5_IJNSA_ILi8EEESG_EEENS5_IJSG_SB_EEEEEEEvNS4_8identityES10_S1A_vS1B_EENS_8epilogue10collective6detail29Sm90TmaWarpSpecializedAdapterINS1E_15DefaultEpilogueIfSI_SI_NS1D_6thread17LinearCombinationIfLi1EffLNS1I_9ScaleType4KindE0ELNS_15FloatRoundStyleE2EfEENS1_15EpilogueDefaultEEEEEvvEEEEvNT_6ParamsE)
	.align		4
        /*000c*/ 	.word	index@(__assertfail)
	.align		4
        /*0010*/ 	.word	0x00000000
	.align		4
        /*0014*/ 	.word	0xfffffffe
	.align		4
        /*0018*/ 	.word	0x00000000
	.align		4
        /*001c*/ 	.word	0xfffffffd
	.align		4
        /*0020*/ 	.word	0x00000000
	.align		4
        /*0024*/ 	.word	0xfffffffc


//--------------------- .nv.constant4             --------------------------
	.section	.nv.constant4,"a",@progbits
	.align	8
	.align		8
.nv.constant4:
        /*0000*/ 	.dword	__assertfail
	.align		8
        /*0008*/ 	.dword	__unnamed_1
	.align		8
        /*0010*/ 	.dword	_ZN40_INTERNAL_5825d83b_4_k_cu_0d97f36d_199384cuda3std3__45__cpo5beginE
	.align		8
        /*0018*/ 	.dword	_ZN40_INTERNAL_5825d83b_4_k_cu_0d97f36d_199384cuda3std3__45__cpo3endE
	.align		8
        /*0020*/ 	.dword	_ZN40_INTERNAL_5825d83b_4_k_cu_0d97f36d_199384cuda3std3__45__cpo6cbeginE
	.align		8
        /*0028*/ 	.dword	_ZN40_INTERNAL_5825d83b_4_k_cu_0d97f36d_199384cuda3std3__45__cpo4cendE
	.align		8
        /*0030*/ 	.dword	_ZN40_INTERNAL_5825d83b_4_k_cu_0d97f36d_199384cuda3std3__442_GLOBAL__N__5825d83b_4_k_cu_0d97f36d_199386ignoreE
	.align		8
        /*0038*/ 	.dword	_ZN40_INTERNAL_5825d83b_4_k_cu_0d97f36d_199384cuda3std3__419piecewise_constructE
	.align		8
        /*0040*/ 	.dword	_ZN40_INTERNAL_5825d83b_4_k_cu_0d97f36d_199384cuda3std3__48in_placeE
	.align		8
        /*0048*/ 	.dword	_ZN40_INTERNAL_5825d83b_4_k_cu_0d97f36d_199384cuda3std6ranges3__45__cpo4swapE
	.align		8
        /*0050*/ 	.dword	_ZN40_INTERNAL_5825d83b_4_k_cu_0d97f36d_199384cuda3std6ranges3__45__cpo9iter_moveE
	.align		8
        /*0058*/ 	.dword	_ZN40_INTERNAL_5825d83b_4_k_cu_0d97f36d_199384cute7productE
	.align		8
        /*0060*/ 	.dword	_ZN40_INTERNAL_5825d83b_4_k_cu_0d97f36d_199384cute1_E
	.align		8
        /*0068*/ 	.dword	$str$22
	.align		8
        /*0070*/ 	.dword	$str$23


//--------------------- .text._ZN7cutlass13device_kernelINS_4gemm6kernel13GemmUniversalIN4cute5tupleIJiiiiEEENS1_10collective13CollectiveMmaINS1_34MainloopSm90TmaGmmaWarpSpecializedILi7ENS5_IJNS4_1CILi1EEESB_SB_EEENS1_35KernelTmaWarpSpecializedCooperativeEEENS5_IJNSA_ILi128EEESF_NSA_ILi32EEEEEEfNS5_IJlSB_lEEEfSI_NS4_8TiledMMAINS4_8MMA_AtomIJNS4_4SM904GMMA30MMA_64x128x8_F32TF32TF32_SS_TNILNSM_7ScaleInE1ELSO_1EEEEEENS4_6LayoutINS5_IJNSA_ILi2EEESB_SB_EEENS5_IJSB_NSA_ILi0EEESU_EEEEENS5_IJNS4_10UnderscoreESX_SX_EEEEENS4_13SM90_TMA_LOADENS4_14ComposedLayoutINS4_7SwizzleILi3ELi4ELi3EEENS4_18smem_ptr_flag_bitsILi32EEENSR_INS5_IJNSA_ILi8EEESG_EEENS5_IJSG_SB_EEEEEEEvNS4_8identityES10_S1A_vS1B_EENS_8epilogue10collective6detail29Sm90TmaWarpSpecializedAdapterINS1E_15DefaultEpilogueIfSI_SI_NS1D_6thread17LinearCombinationIfLi1EffLNS1I_9ScaleType4KindE0ELNS_15FloatRoundStyleE2EfEENS1_15EpilogueDefaultEEEEEvvEEEEvNT_6ParamsE --------------------------
	.section	.text._ZN7cutlass13device_kernelINS_4gemm6kernel13GemmUniversalIN4cute5tupleIJiiiiEEENS1_10collective13CollectiveMmaINS1_34MainloopSm90TmaGmmaWarpSpecializedILi7ENS5_IJNS4_1CILi1EEESB_SB_EEENS1_35KernelTmaWarpSpecializedCooperativeEEENS5_IJNSA_ILi128EEESF_NSA_ILi32EEEEEEfNS5_IJlSB_lEEEfSI_NS4_8TiledMMAINS4_8MMA_AtomIJNS4_4SM904GMMA30MMA_64x128x8_F32TF32TF32_SS_TNILNSM_7ScaleInE1ELSO_1EEEEEENS4_6LayoutINS5_IJNSA_ILi2EEESB_SB_EEENS5_IJSB_NSA_ILi0EEESU_EEEEENS5_IJNS4_10UnderscoreESX_SX_EEEEENS4_13SM90_TMA_LOADENS4_14ComposedLayoutINS4_7SwizzleILi3ELi4ELi3EEENS4_18smem_ptr_flag_bitsILi32EEENSR_INS5_IJNSA_ILi8EEESG_EEENS5_IJSG_SB_EEEEEEEvNS4_8identityES10_S1A_vS1B_EENS_8epilogue10collective6detail29Sm90TmaWarpSpecializedAdapterINS1E_15DefaultEpilogueIfSI_SI_NS1D_6thread17LinearCombinationIfLi1EffLNS1I_9ScaleType4KindE0ELNS_15FloatRoundStyleE2EfEENS1_15EpilogueDefaultEEEEEvvEEEEvNT_6ParamsE,"ax",@progbits
	.align	128
.text._ZN7cutlass13device_kernelINS_4gemm6kernel13GemmUniversalIN4cute5tupleIJiiiiEEENS1_10collective13CollectiveMmaINS1_34MainloopSm90TmaGmmaWarpSpecializedILi7ENS5_IJNS4_1CILi1EEESB_SB_EEENS1_35KernelTmaWarpSpecializedCooperativeEEENS5_IJNSA_ILi128EEESF_NSA_ILi32EEEEEEfNS5_IJlSB_lEEEfSI_NS4_8TiledMMAINS4_8MMA_AtomIJNS4_4SM904GMMA30MMA_64x128x8_F32TF32TF32_SS_TNILNSM_7ScaleInE1ELSO_1EEEEEENS4_6LayoutINS5_IJNSA_ILi2EEESB_SB_EEENS5_IJSB_NSA_ILi0EEESU_EEEEENS5_IJNS4_10UnderscoreESX_SX_EEEEENS4_13SM90_TMA_LOADENS4_14ComposedLayoutINS4_7SwizzleILi3ELi4ELi3EEENS4_18smem_ptr_flag_bitsILi32EEENSR_INS5_IJNSA_ILi8EEESG_EEENS5_IJSG_SB_EEEEEEEvNS4_8identityES10_S1A_vS1B_EENS_8epilogue10collective6detail29Sm90TmaWarpSpecializedAdapterINS1E_15DefaultEpilogueIfSI_SI_NS1D_6thread17LinearCombinationIfLi1EffLNS1I_9ScaleType4KindE0ELNS_15FloatRoundStyleE2EfEENS1_15EpilogueDefaultEEEEEvvEEEEvNT_6ParamsE:
        .type           _ZN7cutlass13device_kernelINS_4gemm6kernel13GemmUniversalIN4cute5tupleIJiiiiEEENS1_10collective13CollectiveMmaINS1_34MainloopSm90TmaGmmaWarpSpecializedILi7ENS5_IJNS4_1CILi1EEESB_SB_EEENS1_35KernelTmaWarpSpecializedCooperativeEEENS5_IJNSA_ILi128EEESF_NSA_ILi32EEEEEEfNS5_IJlSB_lEEEfSI_NS4_8TiledMMAINS4_8MMA_AtomIJNS4_4SM904GMMA30MMA_64x128x8_F32TF32TF32_SS_TNILNSM_7ScaleInE1ELSO_1EEEEEENS4_6LayoutINS5_IJNSA_ILi2EEESB_SB_EEENS5_IJSB_NSA_ILi0EEESU_EEEEENS5_IJNS4_10UnderscoreESX_SX_EEEEENS4_13SM90_TMA_LOADENS4_14ComposedLayoutINS4_7SwizzleILi3ELi4ELi3EEENS4_18smem_ptr_flag_bitsILi32EEENSR_INS5_IJNSA_ILi8EEESG_EEENS5_IJSG_SB_EEEEEEEvNS4_8identityES10_S1A_vS1B_EENS_8epilogue10collective6detail29Sm90TmaWarpSpecializedAdapterINS1E_15DefaultEpilogueIfSI_SI_NS1D_6thread17LinearCombinationIfLi1EffLNS1I_9ScaleType4KindE0ELNS_15FloatRoundStyleE2EfEENS1_15EpilogueDefaultEEEEEvvEEEEvNT_6ParamsE,@function
        .size           _ZN7cutlass13device_kernelINS_4gemm6kernel13GemmUniversalIN4cute5tupleIJiiiiEEENS1_10collective13CollectiveMmaINS1_34MainloopSm90TmaGmmaWarpSpecializedILi7ENS5_IJNS4_1CILi1EEESB_SB_EEENS1_35KernelTmaWarpSpecializedCooperativeEEENS5_IJNSA_ILi128EEESF_NSA_ILi32EEEEEEfNS5_IJlSB_lEEEfSI_NS4_8TiledMMAINS4_8MMA_AtomIJNS4_4SM904GMMA30MMA_64x128x8_F32TF32TF32_SS_TNILNSM_7ScaleInE1ELSO_1EEEEEENS4_6LayoutINS5_IJNSA_ILi2EEESB_SB_EEENS5_IJSB_NSA_ILi0EEESU_EEEEENS5_IJNS4_10UnderscoreESX_SX_EEEEENS4_13SM90_TMA_LOADENS4_14ComposedLayoutINS4_7SwizzleILi3ELi4ELi3EEENS4_18smem_ptr_flag_bitsILi32EEENSR_INS5_IJNSA_ILi8EEESG_EEENS5_IJSG_SB_EEEEEEEvNS4_8identityES10_S1A_vS1B_EENS_8epilogue10collective6detail29Sm90TmaWarpSpecializedAdapterINS1E_15DefaultEpilogueIfSI_SI_NS1D_6thread17LinearCombinationIfLi1EffLNS1I_9ScaleType4KindE0ELNS_15FloatRoundStyleE2EfEENS1_15EpilogueDefaultEEEEEvvEEEEvNT_6ParamsE,(.L_x_200 - _ZN7cutlass13device_kernelINS_4gemm6kernel13GemmUniversalIN4cute5tupleIJiiiiEEENS1_10collective13CollectiveMmaINS1_34MainloopSm90TmaGmmaWarpSpecializedILi7ENS5_IJNS4_1CILi1EEESB_SB_EEENS1_35KernelTmaWarpSpecializedCooperativeEEENS5_IJNSA_ILi128EEESF_NSA_ILi32EEEEEEfNS5_IJlSB_lEEEfSI_NS4_8TiledMMAINS4_8MMA_AtomIJNS4_4SM904GMMA30MMA_64x128x8_F32TF32TF32_SS_TNILNSM_7ScaleInE1ELSO_1EEEEEENS4_6LayoutINS5_IJNSA_ILi2EEESB_SB_EEENS5_IJSB_NSA_ILi0EEESU_EEEEENS5_IJNS4_10UnderscoreESX_SX_EEEEENS4_13SM90_TMA_LOADENS4_14ComposedLayoutINS4_7SwizzleILi3ELi4ELi3EEENS4_18smem_ptr_flag_bitsILi32EEENSR_INS5_IJNSA_ILi8EEESG_EEENS5_IJSG_SB_EEEEEEEvNS4_8identityES10_S1A_vS1B_EENS_8epilogue10collective6detail29Sm90TmaWarpSpecializedAdapterINS1E_15DefaultEpilogueIfSI_SI_NS1D_6thread17LinearCombinationIfLi1EffLNS1I_9ScaleType4KindE0ELNS_15FloatRoundStyleE2EfEENS1_15EpilogueDefaultEEEEEvvEEEEvNT_6ParamsE)
        .other          _ZN7cutlass13device_kernelINS_4gemm6kernel13GemmUniversalIN4cute5tupleIJiiiiEEENS1_10collective13CollectiveMmaINS1_34MainloopSm90TmaGmmaWarpSpecializedILi7ENS5_IJNS4_1CILi1EEESB_SB_EEENS1_35KernelTmaWarpSpecializedCooperativeEEENS5_IJNSA_ILi128EEESF_NSA_ILi32EEEEEEfNS5_IJlSB_lEEEfSI_NS4_8TiledMMAINS4_8MMA_AtomIJNS4_4SM904GMMA30MMA_64x128x8_F32TF32TF32_SS_TNILNSM_7ScaleInE1ELSO_1EEEEEENS4_6LayoutINS5_IJNSA_ILi2EEESB_SB_EEENS5_IJSB_NSA_ILi0EEESU_EEEEENS5_IJNS4_10UnderscoreESX_SX_EEEEENS4_13SM90_TMA_LOADENS4_14ComposedLayoutINS4_7SwizzleILi3ELi4ELi3EEENS4_18smem_ptr_flag_bitsILi32EEENSR_INS5_IJNSA_ILi8EEESG_EEENS5_IJSG_SB_EEEEEEEvNS4_8identityES10_S1A_vS1B_EENS_8epilogue10collective6detail29Sm90TmaWarpSpecializedAdapterINS1E_15DefaultEpilogueIfSI_SI_NS1D_6thread17LinearCombinationIfLi1EffLNS1I_9ScaleType4KindE0ELNS_15FloatRoundStyleE2EfEENS1_15EpilogueDefaultEEEEEvvEEEEvNT_6ParamsE,@"STO_CUDA_ENTRY STV_DEFAULT"
_ZN7cutlass13device_kernelINS_4gemm6kernel13GemmUniversalIN4cute5tupleIJiiiiEEENS1_10collective13CollectiveMmaINS1_34MainloopSm90TmaGmmaWarpSpecializedILi7ENS5_IJNS4_1CILi1EEESB_SB_EEENS1_35KernelTmaWarpSpecializedCooperativeEEENS5_IJNSA_ILi128EEESF_NSA_ILi32EEEEEEfNS5_IJlSB_lEEEfSI_NS4_8TiledMMAINS4_8MMA_AtomIJNS4_4SM904GMMA30MMA_64x128x8_F32TF32TF32_SS_TNILNSM_7ScaleInE1ELSO_1EEEEEENS4_6LayoutINS5_IJNSA_ILi2EEESB_SB_EEENS5_IJSB_NSA_ILi0EEESU_EEEEENS5_IJNS4_10UnderscoreESX_SX_EEEEENS4_13SM90_TMA_LOADENS4_14ComposedLayoutINS4_7SwizzleILi3ELi4ELi3EEENS4_18smem_ptr_flag_bitsILi32EEENSR_INS5_IJNSA_ILi8EEESG_EEENS5_IJSG_SB_EEEEEEEvNS4_8identityES10_S1A_vS1B_EENS_8epilogue10collective6detail29Sm90TmaWarpSpecializedAdapterINS1E_15DefaultEpilogueIfSI_SI_NS1D_6thread17LinearCombinationIfLi1EffLNS1I_9ScaleType4KindE0ELNS_15FloatRoundStyleE2EfEENS1_15EpilogueDefaultEEEEEvvEEEEvNT_6ParamsE:
[----:B------:R-:W0:Y:S01]  /*0000*/  LDC R1, c[0x0][0x28] ;  /* 0x00000a00ff017b82 */ /* 0x000e220000000800 */
[----:B------:R-:W1:Y:S01]  /*0010*/  S2R R3, SR_TID.X ;  /* 0x0000000000037919 */ /* 0x000e620000002100 */
[----:B------:R-:W-:Y:S01]  /*0020*/  ELECT P0, URZ, PT ;  /* 0x00000000003f782f */ /* 0x000fe20003800000 */
[----:B------:R-:W-:Y:S01]  /*0030*/  BSSY B0, `(.L_x_0) ;  /* 0x000000f000007945 */ /* 0x000fe20003800000 */
[--C-:B-1----:R-:W-:Y:S02]  /*0040*/  SHF.R.U32.HI R0, RZ, 0x5, R3.reuse ;  /* 0x00000005ff007819 */ /* 0x102fe40000011603 */
[----:B------:R-:W-:-:S03]  /*0050*/  SHF.R.U32.HI R14, RZ, 0x7, R3 ;  /* 0x00000007ff0e7819 */ /* 0x000fc60000011603 */
[----:B------:R-:W1:Y:S04]  /*0060*/  SHFL.IDX PT, R4, R0, RZ, 0x1f ;  /* 0x00001fff00047589 */ /* 0x000e6800000e0000 */
[----:B------:R2:W3:Y:S01]  /*0070*/  SHFL.IDX PT, R10, R14, RZ, 0x1f ;  /* 0x00001fff0e0a7589 */ /* 0x0004e200000e0000 */
[----:B-1----:R-:W-:-:S13]  /*0080*/  ISETP.NE.OR P0, PT, R4, RZ, !P0 ;  /* 0x000000ff0400720c */ /* 0x002fda0004705670 */
[----:B0-23--:R-:W-:Y:S05]  /*0090*/  @P0 BRA `(.L_x_1) ;  /* 0x0000000000200947 */ /* 0x00dfea0003800000 */
[----:B------:R-:W-:Y:S02]  /*00a0*/  ULDC.64 UR4, c[0x0][0x198] ;  /* 0x0000660000047ab9 */ /* 0x000fe40000000a00 */
[----:B------:R-:W-:Y:S02]  /*00b0*/  UIADD3 UR6, UP0, UR4, 0xf0, URZ ;  /* 0x000000f004067890 */ /* 0x000fe4000ff1e03f */
[----:B------:R-:W-:Y:S02]  /*00c0*/  UIADD3 UR4, UP1, UR4, 0x1f0, URZ ;  /* 0x000001f004047890 */ /* 0x000fe4000ff3e03f */
[----:B------:R-:W-:Y:S02]  /*00d0*/  UIADD3.X UR7, URZ, UR5, URZ, UP0, !UPT ;  /* 0x000000053f077290 */ /* 0x000fe400087fe43f */
[----:B------:R-:W-:-:S07]  /*00e0*/  UIADD3.X UR5, URZ, UR5, URZ, UP1, !UPT ;  /* 0x000000053f057290 */ /* 0x000fce0008ffe43f */
[----:B------:R0:W-:Y:S02]  /*00f0*/  UTMACCTL.PF [UR6] ;  /* 0x00000000060079b9 */ /* 0x0001e40008040000 */
[----:B------:R0:W-:Y:S02]  /*0100*/  UTMACCTL.PF [UR4] ;  /* 0x00000000040079b9 */ /* 0x0001e40008040000 */
[----:B0-----:R-:W-:Y:S01]  /*0110*/  NOP ;  /* 0x0000000000007918 */ /* 0x001fe20000000000 */
.L_x_1:
[----:B------:R-:W-:Y:S05]  /*0120*/  BSYNC B0 ;  /* 0x0000000000007941 */ /* 0x000fea0003800000 */
.L_x_0:
[----:B------:R-:W0:Y:S02]  /*0130*/  SHFL.IDX PT, R2, R0, RZ, 0x1f ;  /* 0x00001fff00027589 */ /* 0x000e2400000e0000 */
[----:B0-----:R-:W-:-:S13]  /*0140*/  ISETP.NE.AND P0, PT, R2, RZ, PT ;  /* 0x000000ff0200720c */ /* 0x001fda0003f05270 */
[----:B------:R-:W-:Y:S05]  /*0150*/  @P0 BRA `(.L_x_2) ;  /* 0x0000000000700947 */ /* 0x000fea0003800000 */
[----:B------:R-:W0:Y:S01]  /*0160*/  S2UR UR8, SR_CgaCtaId ;  /* 0x00000000000879c3 */ /* 0x000e220000008800 */
[----:B------:R-:W-:Y:S01]  /*0170*/  UMOV UR4, 0x400 ;  /* 0x0000040000047882 */ /* 0x000fe20000000000 */
[----:B------:R-:W-:Y:S01]  /*0180*/  UMOV UR5, 0x1 ;  /* 0x0000000100057882 */ /* 0x000fe20000000000 */
[----:B------:R-:W-:Y:S01]  /*0190*/  UMOV UR6, 0x100 ;  /* 0x0000010000067882 */ /* 0x000fe20000000000 */
[----:B------:R-:W-:Y:S01]  /*01a0*/  ELECT P0, URZ, PT ;  /* 0x00000000003f782f */ /* 0x000fe20003800000 */
[----:B------:R-:W-:-:S04]  /*01b0*/  UIADD3 UR6, -UR6, 0x100000, URZ ;  /* 0x0010000006067890 */ /* 0x000fc8000fffe13f */
[----:B------:R-:W-:Y:S02]  /*01c0*/  USHF.L.U32 UR7, UR6, 0xb, URZ ;  /* 0x0000000b06077899 */ /* 0x000fe4000800063f */
[----:B------:R-:W-:Y:S02]  /*01d0*/  USHF.L.U32 UR6, UR6, 0x1, URZ ;  /* 0x0000000106067899 */ /* 0x000fe4000800063f */
[----:B0-----:R-:W-:Y:S02]  /*01e0*/  ULEA UR8, UR8, UR4, 0x18 ;  /* 0x0000000408087291 */ /* 0x001fe4000f8ec03f */
[----:B------:R-:W-:-:S04]  /*01f0*/  UIADD3 UR4, -UR5, 0x100000, URZ ;  /* 0x0010000005047890 */ /* 0x000fc8000fffe13f */
[----:B------:R-:W-:Y:S02]  /*0200*/  USHF.L.U32 UR5, UR4, 0xb, URZ ;  /* 0x0000000b04057899 */ /* 0x000fe4000800063f */
[----:B------:R-:W-:Y:S01]  /*0210*/  USHF.L.U32 UR4, UR4, 0x1, URZ ;  /* 0x0000000104047899 */ /* 0x000fe2000800063f */
[----:B------:R-:W0:Y:S11]  /*0220*/  FENCE.VIEW.ASYNC.S ;  /* 0x00000000000073c6 */ /* 0x000e360000000000 */
[----:B0-----:R0:W1:Y:S01]  /*0230*/  SYNCS.EXCH.64 URZ, [UR8], UR4 ;  /* 0x00000004083f75b2 */ /* 0x0010620008000100 */
[----:B------:R0:W2:Y:S01]  /*0240*/  SYNCS.EXCH.64 URZ, [UR8+0x38], UR6 ;  /* 0x00003806083f75b2 */ /* 0x0000a20008000100 */
[----:B------:R0:W3:Y:S01]  /*0250*/  SYNCS.EXCH.64 URZ, [UR8+0x8], UR4 ;  /* 0x00000804083f75b2 */ /* 0x0000e20008000100 */
[----:B------:R0:W4:Y:S01]  /*0260*/  SYNCS.EXCH.64 URZ, [UR8+0x40], UR6 ;  /* 0x00004006083f75b2 */ /* 0x0001220008000100 */
[----:B------:R0:W0:Y:S01]  /*0270*/  SYNCS.EXCH.64 URZ, [UR8+0x10], UR4 ;  /* 0x00001004083f75b2 */ /* 0x0000220008000100 */
        /* <DEDUP_REMOVED lines=9> */
[----:B------:R-:W-:Y:S01]  /*0310*/  NOP ;  /* 0x0000000000007918 */ /* 0x000fe20000000000 */
.L_x_2:
[----:B------:R-:W5:Y:S01]  /*0320*/  SHFL.IDX PT, R0, R0, RZ, 0x1f ;  /* 0x00001fff00007589 */ /* 0x000f6200000e0000 */
[----:B------:R-:W-:Y:S01]  /*0330*/  ELECT P0, URZ, PT ;  /* 0x00000000003f782f */ /* 0x000fe20003800000 */
[----:B------:R-:W1:Y:S01]  /*0340*/  LDC R2, c[0x0][0x65c] ;  /* 0x00019700ff027b82 */ /* 0x000e620000000800 */
[----:B------:R-:W-:Y:S01]  /*0350*/  SHF.R.S32.HI R7, RZ, 0x1f, R4 ;  /* 0x0000001fff077819 */ /* 0x000fe20000011404 */
[----:B------:R-:W2:Y:S01]  /*0360*/  S2R R5, SR_CTAID.Y ;  /* 0x0000000000057919 */ /* 0x000ea20000002600 */
[----:B0-----:R-:W-:Y:S01]  /*0370*/  UMOV UR4, 0x20 ;  /* 0x0000002000047882 */ /* 0x001fe20000000000 */
[----:B------:R-:W-:Y:S01]  /*0380*/  NOP ;  /* 0x0000000000007918 */ /* 0x000fe20000000000 */
[----:B------:R-:W-:Y:S01]  /*0390*/  LEA.HI R7, R7, R4, RZ, 0x2 ;  /* 0x0000000407077211 */ /* 0x000fe200078f10ff */
[----:B------:R-:W0:Y:S01]  /*03a0*/  S2R R6, SR_CTAID.X ;  /* 0x0000000000067919 */ /* 0x000e220000002500 */
[----:B------:R-:W-:Y:S01]  /*03b0*/  ISETP.NE.AND P2, PT, R10, RZ, PT ;  /* 0x000000ff0a00720c */ /* 0x000fe20003f45270 */
[----:B------:R-:W-:Y:S01]  /*03c0*/  NOP ;  /* 0x0000000000007918 */ /* 0x000fe20000000000 */
[----:B------:R-:W-:-:S02]  /*03d0*/  LOP3.LUT R7, R7, 0xfffffffc, RZ, 0xc0, !PT ;  /* 0xfffffffc07077812 */ /* 0x000fc400078ec0ff */
[----:B-----5:R-:W-:Y:S02]  /*03e0*/  ISETP.NE.OR P0, PT, R0, RZ, !P0 ;  /* 0x000000ff0000720c */ /* 0x020fe40004705670 */
[----:B-1----:R-:W-:-:S04]  /*03f0*/  ISETP.NE.AND P3, PT, R2, 0x1, PT ;  /* 0x000000010200780c */ /* 0x002fc80003f65270 */
[----:B------:R-:W-:Y:S01]  /*0400*/  P2R R0, PR, RZ, 0x8 ;  /* 0x00000008ff007803 */ /* 0x000fe20000000000 */
[----:B------:R-:W-:Y:S01]  /*0410*/  IMAD.IADD R0, R4, 0x1, -R7 ;  /* 0x0000000104007824 */ /* 0x000fe200078e0a07 */
[----:B------:R-:W-:Y:S01]  /*0420*/  LOP3.LUT R4, R3, 0x7f, RZ, 0xc0, !PT ;  /* 0x0000007f03047812 */ /* 0x000fe200078ec0ff */
[----:B------:R-:W-:-:S03]  /*0430*/  IMAD.MOV.U32 R7, RZ, RZ, RZ ;  /* 0x000000ffff077224 */ /* 0x000fc600078e00ff */
[----:B------:R-:W-:Y:S01]  /*0440*/  ISETP.NE.AND P1, PT, R0, 0x3, PT ;  /* 0x000000030000780c */ /* 0x000fe20003f25270 */
[----:B------:R-:W-:Y:S01]  /*0450*/  VOTEU.ALL UP0, P0 ;  /* 0x00000000003f7886 */ /* 0x000fe20000000000 */
[----:B------:R-:W-:Y:S01]  /*0460*/  VOTEU.ALL UP1, P0 ;  /* 0x00000000003f7886 */ /* 0x000fe20000020000 */
[----:B------:R-:W0:Y:S01]  /*0470*/  @P3 LDC R17, c[0x0][0x10] ;  /* 0x00000400ff113b82 */ /* 0x000e220000000800 */
[----:B--2---:R-:W-:Y:S02]  /*0480*/  @P3 IMAD.MOV.U32 R8, RZ, RZ, R5 ;  /* 0x000000ffff083224 */ /* 0x004fe400078e0005 */
[----:B------:R-:W-:Y:S01]  /*0490*/  @!UP0 UMOV UR6, 0x400 ;  /* 0x0000040000068882 */ /* 0x000fe20000000000 */
[----:B------:R-:W-:-:S04]  /*04a0*/  @!UP0 UIADD3 UR4, -UR4, 0x100000, URZ ;  /* 0x0010000004048890 */ /* 0x000fc8000fffe13f */
[----:B------:R-:W-:Y:S02]  /*04b0*/  @!UP0 USHF.L.U32 UR5, UR4, 0xb, URZ ;  /* 0x0000000b04058899 */ /* 0x000fe4000800063f */
[----:B------:R-:W-:Y:S01]  /*04c0*/  @!UP0 USHF.L.U32 UR4, UR4, 0x1, URZ ;  /* 0x0000000104048899 */ /* 0x000fe2000800063f */
[----:B------:R-:W-:Y:S01]  /*04d0*/  @P3 IMAD.MOV.U32 R9, RZ, RZ, RZ ;  /* 0x000000ffff093224 */ /* 0x000fe200078e00ff */
[----:B------:R-:W1:Y:S08]  /*04e0*/  @!UP0 S2UR UR7, SR_CgaCtaId ;  /* 0x00000000000789c3 */ /* 0x000e700000008800 */
[----:B------:R-:W2:Y:S01]  /*04f0*/  @!P3 LDC R11, c[0x0][0xc] ;  /* 0x00000300ff0bbb82 */ /* 0x000ea20000000800 */
[----:B0-----:R-:W-:Y:S01]  /*0500*/  @P3 IMAD.WIDE.U32 R16, R6, R17, R8 ;  /* 0x0000001106103225 */ /* 0x001fe200078e0008 */
[----:B-1----:R-:W-:Y:S01]  /*0510*/  @!UP0 ULEA UR8, UR7, UR6, 0x18 ;  /* 0x0000000607088291 */ /* 0x002fe2000f8ec03f */
[----:B------:R-:W-:-:S02]  /*0520*/  VOTEU.ALL UP0, P0 ;  /* 0x00000000003f7886 */ /* 0x000fc40000000000 */
[----:B------:R-:W-:Y:S01]  /*0530*/  ULDC UR6, c[0x0][0xc] ;  /* 0x0000030000067ab9 */ /* 0x000fe20000000800 */
[----:B------:R-:W-:Y:S01]  /*0540*/  ISETP.EQ.OR P0, PT, R0, RZ, !P1 ;  /* 0x000000ff0000720c */ /* 0x000fe20004f02670 */
[----:B------:R-:W-:-:S03]  /*0550*/  ULDC UR7, c[0x0][0x10] ;  /* 0x0000040000077ab9 */ /* 0x000fc60000000800 */
[C---:B------:R-:W-:Y:S01]  /*0560*/  ISETP.EQ.AND P0, PT, R10.reuse, RZ, P0 ;  /* 0x000000ff0a00720c */ /* 0x040fe20000702270 */
[----:B------:R-:W-:Y:S02]  /*0570*/  VIADD R10, R10, 0xffffffff ;  /* 0xffffffff0a0a7836 */ /* 0x000fe40000000000 */
[----:B--2---:R-:W-:Y:S01]  /*0580*/  @!P3 IMAD.WIDE.U32 R8, R11, R5, R6 ;  /* 0x000000050b08b225 */ /* 0x004fe200078e0006 */
[----:B------:R-:W0:Y:S02]  /*0590*/  FENCE.VIEW.ASYNC.S ;  /* 0x00000000000073c6 */ /* 0x000e240000000000 */
[----:B0-----:R-:W3:Y:S01]  /*05a0*/  @!UP0 SYNCS.EXCH.64 URZ, [UR8+0x80], UR4 ;  /* 0x00008004083f85b2 */ /* 0x001ee20008000100 */
[----:B------:R-:W-:Y:S01]  /*05b0*/  SEL R18, RZ, 0x1, !P0 ;  /* 0x00000001ff127807 */ /* 0x000fe20004000000 */
[----:B------:R-:W-:Y:S01]  /*05c0*/  @P3 IMAD.MOV.U32 R11, RZ, RZ, RZ ;  /* 0x000000ffff0b3224 */ /* 0x000fe200078e00ff */
[----:B------:R-:W-:Y:S01]  /*05d0*/  ISETP.GE.U32.AND P1, PT, R10, 0x2, PT ;  /* 0x000000020a00780c */ /* 0x000fe20003f26070 */
[----:B------:R-:W-:-:S02]  /*05e0*/  @!P3 IMAD.MOV.U32 R16, RZ, RZ, R8 ;  /* 0x000000ffff10b224 */ /* 0x000fc400078e0008 */
[----:B------:R-:W-:Y:S01]  /*05f0*/  @P3 IMAD.IADD R17, R17, 0x1, R11 ;  /* 0x0000000111113824 */ /* 0x000fe200078e020b */
[----:B------:R-:W-:Y:S01]  /*0600*/  SEL R18, R18, 0x2, P1 ;  /* 0x0000000212127807 */ /* 0x000fe20000800000 */
[----:B------:R-:W-:Y:S01]  /*0610*/  @!P3 IMAD.MOV.U32 R17, RZ, RZ, R9 ;  /* 0x000000ffff11b224 */ /* 0x000fe200078e0009 */
[----:B------:R0:W3:Y:S01]  /*0620*/  @!UP1 SYNCS.EXCH.64 URZ, [UR8+0x88], UR4 ;  /* 0x00008804083f95b2 */ /* 0x0000e20008000100 */
[----:B------:R-:W-:Y:S01]  /*0630*/  NOP ;  /* 0x0000000000007918 */ /* 0x000fe20000000000 */
[----:B0-----:R-:W-:-:S03]  /*0640*/  UIMAD.WIDE.U32 UR4, UR6, UR7, URZ ;  /* 0x00000007060472a5 */ /* 0x001fc6000f8e003f */
[----:B------:R-:W-:Y:S02]  /*0650*/  ULDC UR6, c[0x0][0x14] ;  /* 0x0000050000067ab9 */ /* 0x000fe40000000800 */
[----:B------:R-:W-:Y:S02]  /*0660*/  UIMAD.WIDE.U32 UR36, UR4, UR6, URZ ;  /* 0x00000006042472a5 */ /* 0x000fe4000f8e003f */
[----:B------:R-:W-:-:S04]  /*0670*/  UIMAD UR42, UR5, UR6, URZ ;  /* 0x00000006052a72a4 */ /* 0x000fc8000f8e023f */
[----:B------:R-:W-:Y:S01]  /*0680*/  UIADD3 UR42, UR37, UR42, URZ ;  /* 0x0000002a252a7290 */ /* 0x000fe2000fffe03f */
[----:B---34-:R-:W-:Y:S06]  /*0690*/  BAR.SYNC.DEFER_BLOCKING 0x0 ;  /* 0x0000000000007b1d */ /* 0x018fec0000010000 */
[----:B------:R-:W-:Y:S05]  /*06a0*/  @!P2 BRA `(.L_x_3) ;  /* 0x0000005000b0a947 */ /* 0x000fea0003800000 */
[----:B------:R-:W-:-:S13]  /*06b0*/  ISETP.GT.U32.AND P0, PT, R10, 0x1, PT ;  /* 0x000000010a00780c */ /* 0x000fda0003f04070 */
[----:B------:R-:W-:Y:S05]  /*06c0*/  @P0 EXIT ;  /* 0x000000000000094d */ /* 0x000fea0003800000 */
[----:B------:R-:W-:Y:S01]  /*06d0*/  ULDC.64 UR4, c[0x0][0x650] ;  /* 0x0001940000047ab9 */ /* 0x000fe20000000a00 */
[----:B------:R-:W-:Y:S01]  /*06e0*/  PRMT R0, RZ, 0x7610, R0 ;  /* 0x00007610ff007816 */ /* 0x000fe20000000000 */
[----:B------:R-:W-:Y:S01]  /*06f0*/  IMAD.MOV.U32 R101, RZ, RZ, -0x1 ;  /* 0xffffffffff657424 */ /* 0x000fe200078e00ff */
[----:B------:R-:W-:Y:S01]  /*0700*/  ISETP.GE.U32.AND P0, PT, R16, UR4, PT ;  /* 0x0000000410007c0c */ /* 0x000fe2000bf06070 */
[----:B------:R-:W-:Y:S02]  /*0710*/  IMAD.MOV.U32 R100, RZ, RZ, -0x1 ;  /* 0xffffffffff647424 */ /* 0x000fe400078e00ff */
[----:B------:R-:W-:Y:S01]  /*0720*/  IMAD.MOV.U32 R99, RZ, RZ, -0x1 ;  /* 0xffffffffff637424 */ /* 0x000fe200078e00ff */
[----:B------:R-:W-:-:S13]  /*0730*/  ISETP.GE.U32.AND.EX P0, PT, R17, UR5, PT, P0 ;  /* 0x0000000511007c0c */ /* 0x000fda000bf06100 */
[----:B------:R-:W-:Y:S05]  /*0740*/  @P0 BRA `(.L_x_4) ;  /* 0x0000000400540947 */ /* 0x000fea0003800000 */
[----:B------:R-:W0:Y:S01]  /*0750*/  LDC.64 R20, c[0x0][0x628] ;  /* 0x00018a00ff147b82 */ /* 0x000e220000000a00 */
[----:B------:R-:W-:Y:S02]  /*0760*/  IMAD.MOV.U32 R8, RZ, RZ, R16 ;  /* 0x000000ffff087224 */ /* 0x000fe400078e0010 */
[----:B------:R-:W-:-:S05]  /*0770*/  IMAD.MOV.U32 R9, RZ, RZ, R17 ;  /* 0x000000ffff097224 */ /* 0x000fca00078e0011 */
[----:B------:R-:W1:Y:S08]  /*0780*/  LDC R0, c[0x0][0x630] ;  /* 0x00018c00ff007b82 */ /* 0x000e700000000800 */
[----:B------:R-:W2:Y:S01]  /*0790*/  LDC.64 R22, c[0x0][0x620] ;  /* 0x00018800ff167b82 */ /* 0x000ea20000000a00 */
[----:B0-----:R-:W-:-:S04]  /*07a0*/  ISETP.NE.U32.AND P0, PT, R20, RZ, PT ;  /* 0x000000ff1400720c */ /* 0x001fc80003f05070 */
[----:B------:R-:W-:-:S13]  /*07b0*/  ISETP.NE.AND.EX P0, PT, R21, RZ, PT, P0 ;  /* 0x000000ff1500720c */ /* 0x000fda0003f05300 */
[----:B-12---:R-:W-:Y:S05]  /*07c0*/  @!P0 BRA `(.L_x_5) ;  /* 0x0000000000288947 */ /* 0x006fea0003800000 */
[----:B------:R-:W0:Y:S02]  /*07d0*/  LDC R13, c[0x0][0x634] ;  /* 0x00018d00ff0d7b82 */ /* 0x000e240000000800 */
[----:B0-----:R-:W-:-:S05]  /*07e0*/  IADD3 R13, P0, R16, R13, RZ ;  /* 0x0000000d100d7210 */ /* 0x001fca0007f1e0ff */
[----:B------:R-:W-:-:S04]  /*07f0*/  IMAD.X R15, RZ, RZ, R17, P0 ;  /* 0x000000ffff0f7224 */ /* 0x000fc800000e0611 */
[----:B------:R-:W-:-:S04]  /*0800*/  IMAD.WIDE.U32 R8, R15, R20, RZ ;  /* 0x000000140f087225 */ /* 0x000fc800078e00ff */
[----:B------:R-:W-:-:S04]  /*0810*/  IMAD.WIDE.U32 R10, P0, R13, R21, R8 ;  /* 0x000000150d0a7225 */ /* 0x000fc80007800008 */
[----:B------:R-:W-:-:S04]  /*0820*/  IMAD.WIDE.U32 R8, R13, R20, RZ ;  /* 0x000000140d087225 */ /* 0x000fc800078e00ff */
[----:B------:R-:W-:Y:S01]  /*0830*/  IMAD.X R13, RZ, RZ, RZ, P0 ;  /* 0x000000ffff0d7224 */ /* 0x000fe200000e06ff */
[----:B------:R-:W-:Y:S01]  /*0840*/  IADD3 RZ, P0, R9, R10, RZ ;  /* 0x0000000a09ff7210 */ /* 0x000fe20007f1e0ff */
[----:B------:R-:W-:-:S04]  /*0850*/  IMAD.MOV.U32 R12, RZ, RZ, R11 ;  /* 0x000000ffff0c7224 */ /* 0x000fc800078e000b */
[----:B------:R-:W-:-:S08]  /*0860*/  IMAD.WIDE.U32.X R8, R15, R21, R12, P0 ;  /* 0x000000150f087225 */ /* 0x000fd000000e040c */
.L_x_5:
[-CC-:B------:R-:W-:Y:S01]  /*0870*/  SHF.R.U64 R99, R8, R0.reuse, R9.reuse ;  /* 0x0000000008637219 */ /* 0x180fe20000001209 */
[----:B------:R-:W0:Y:S01]  /*0880*/  LDC R12, c[0x0][0x618] ;  /* 0x00018600ff0c7b82 */ /* 0x000e220000000800 */
[----:B------:R-:W-:Y:S01]  /*0890*/  SHF.R.U32.HI R7, RZ, R0, R9 ;  /* 0x00000000ff077219 */ /* 0x000fe20000011609 */
[----:B------:R-:W-:Y:S01]  /*08a0*/  ULDC UR4, c[0x0][0x150] ;  /* 0x0000540000047ab9 */ /* 0x000fe20000000800 */
[----:B------:R-:W-:Y:S02]  /*08b0*/  IADD3 R11, P0, RZ, -R99, RZ ;  /* 0x80000063ff0b7210 */ /* 0x000fe40007f1e0ff */
[----:B------:R-:W-:-:S03]  /*08c0*/  I2FP.F32.U32 R0, R6 ;  /* 0x0000000600007245 */ /* 0x000fc60000201000 */
[----:B------:R-:W1:Y:S01]  /*08d0*/  LDC.64 R30, c[0x0][0x640] ;  /* 0x00019000ff1e7b82 */ /* 0x000e620000000a00 */
[----:B------:R-:W-:Y:S02]  /*08e0*/  IMAD.X R13, RZ, RZ, ~R7, P0 ;  /* 0x000000ffff0d7224 */ /* 0x000fe400000e0e07 */
[----:B------:R-:W-:Y:S01]  /*08f0*/  FMUL R0, R0, UR4 ;  /* 0x0000000400007c20 */ /* 0x000fe20008400000 */
[----:B------:R-:W-:Y:S01]  /*0900*/  IMAD.WIDE.U32 R8, R11, R22, R16 ;  /* 0x000000160b087225 */ /* 0x000fe200078e0010 */
[----:B------:R-:W-:-:S03]  /*0910*/  ULDC UR4, c[0x0][0x154] ;  /* 0x0000550000047ab9 */ /* 0x000fc60000000800 */
[----:B------:R-:W-:Y:S01]  /*0920*/  IMAD R10, R13, R22, RZ ;  /* 0x000000160d0a7224 */ /* 0x000fe200078e02ff */
[----:B------:R-:W2:Y:S01]  /*0930*/  LDC R7, c[0x0][0x144] ;  /* 0x00005100ff077b82 */ /* 0x000ea20000000800 */
[----:B------:R-:W3:Y:S02]  /*0940*/  F2I.U32.TRUNC.NTZ R0, R0 ;  /* 0x0000000000007305 */ /* 0x000ee4000020f000 */
[----:B------:R-:W-:-:S04]  /*0950*/  IMAD R11, R11, R23, R10 ;  /* 0x000000170b0b7224 */ /* 0x000fc800078e020a */
[----:B------:R-:W-:Y:S01]  /*0960*/  IMAD.IADD R9, R9, 0x1, R11 ;  /* 0x0000000109097824 */ /* 0x000fe200078e020b */
[----:B------:R-:W4:Y:S01]  /*0970*/  LDC R24, c[0x0][0x608] ;  /* 0x00018200ff187b82 */ /* 0x000f220000000800 */
[----:B------:R-:W-:-:S03]  /*0980*/  IMAD.MOV.U32 R11, RZ, RZ, -0x1 ;  /* 0xffffffffff0b7424 */ /* 0x000fc600078e00ff */
[-CC-:B0-----:R-:W-:Y:S02]  /*0990*/  SHF.R.U64 R22, R8, R12.reuse, R9.reuse ;  /* 0x0000000c08167219 */ /* 0x181fe40000001209 */
[----:B------:R-:W-:Y:S02]  /*09a0*/  I2FP.F32.U32 R8, R5 ;  /* 0x0000000500087245 */ /* 0x000fe40000201000 */
[----:B------:R-:W0:Y:S01]  /*09b0*/  LDC R28, c[0x0][0x658] ;  /* 0x00019600ff1c7b82 */ /* 0x000e220000000800 */
[----:B-1----:R-:W-:Y:S01]  /*09c0*/  ISETP.NE.U32.AND P0, PT, R30, RZ, PT ;  /* 0x000000ff1e00720c */ /* 0x002fe20003f05070 */
[----:B---3--:R-:W-:Y:S02]  /*09d0*/  IMAD.MOV R10, RZ, RZ, -R0 ;  /* 0x000000ffff0a7224 */ /* 0x008fe400078e0a00 */
[----:B------:R-:W-:Y:S01]  /*09e0*/  FMUL R8, R8, UR4 ;  /* 0x0000000408087c20 */ /* 0x000fe20008400000 */
[----:B------:R-:W-:Y:S02]  /*09f0*/  SHF.R.U32.HI R9, RZ, R12, R9 ;  /* 0x0000000cff097219 */ /* 0x000fe40000011609 */
[----:B------:R-:W-:Y:S01]  /*0a00*/  ISETP.NE.AND.EX P0, PT, R31, RZ, PT, P0 ;  /* 0x000000ff1f00720c */ /* 0x000fe20003f05300 */
[----:B------:R1:W3:Y:S01]  /*0a10*/  F2I.U32.TRUNC.NTZ R15, R8 ;  /* 0x00000008000f7305 */ /* 0x0002e2000020f000 */
[----:B------:R-:W1:Y:S01]  /*0a20*/  LDC R20, c[0x0][0x148] ;  /* 0x00005200ff147b82 */ /* 0x000e620000000800 */
[----:B--2---:R-:W-:-:S07]  /*0a30*/  IMAD R0, R7, R10, R6 ;  /* 0x0000000a07007224 */ /* 0x004fce00078e0206 */
[----:B------:R-:W2:Y:S01]  /*0a40*/  LDC R26, c[0x0][0x600] ;  /* 0x00018000ff1a7b82 */ /* 0x000ea20000000800 */
[-CC-:B----4-:R-:W-:Y:S02]  /*0a50*/  SHF.R.U64 R32, R22, R24.reuse, R9.reuse ;  /* 0x0000001816207219 */ /* 0x190fe40000001209 */
[----:B------:R-:W-:Y:S01]  /*0a60*/  SHF.R.U32.HI R7, RZ, R24, R9 ;  /* 0x00000018ff077219 */ /* 0x000fe20000011609 */
[----:B------:R-:W-:-:S04]  /*0a70*/  IMAD.MOV.U32 R9, RZ, RZ, 0x1 ;  /* 0x00000001ff097424 */ /* 0x000fc800078e00ff */
[----:B------:R-:W4:Y:S01]  /*0a80*/  LDC R21, c[0x0][0x648] ;  /* 0x00019200ff157b82 */ /* 0x000f220000000800 */
[-C--:B0-----:R-:W-:Y:S02]  /*0a90*/  SHF.L.U32 R6, R11, R28.reuse, RZ ;  /* 0x0000001c0b067219 */ /* 0x081fe400000006ff */
[--C-:B------:R-:W-:Y:S02]  /*0aa0*/  SHF.R.U64 R24, R32, R28, R7.reuse ;  /* 0x0000001c20187219 */ /* 0x100fe40000001207 */
[----:B------:R-:W-:Y:S02]  /*0ab0*/  LOP3.LUT R13, RZ, R6, RZ, 0x33, !PT ;  /* 0x00000006ff0d7212 */ /* 0x000fe400078e33ff */
[-C--:B------:R-:W-:Y:S01]  /*0ac0*/  SHF.R.U32.HI R7, RZ, R28.reuse, R7 ;  /* 0x0000001cff077219 */ /* 0x080fe20000011607 */
[----:B------:R-:W0:Y:S01]  /*0ad0*/  LDC R23, c[0x0][0x638] ;  /* 0x00018e00ff177b82 */ /* 0x000e220000000800 */
[----:B------:R-:W-:Y:S01]  /*0ae0*/  SHF.L.U32 R12, R9, R28, RZ ;  /* 0x0000001c090c7219 */ /* 0x000fe200000006ff */
[----:B------:R-:W-:-:S06]  /*0af0*/  IMAD.MOV.U32 R6, RZ, RZ, R24 ;  /* 0x000000ffff067224 */ /* 0x000fcc00078e0018 */
[----:B------:R-:W0:Y:S01]  /*0b00*/  LDC R101, c[0x0][0x610] ;  /* 0x00018400ff657b82 */ /* 0x000e220000000800 */
[----:B-1-3--:R-:W-:Y:S05]  /*0b10*/  @!P0 BRA `(.L_x_6) ;  /* 0x0000000000288947 */ /* 0x00afea0003800000 */
[----:B------:R-:W1:Y:S02]  /*0b20*/  LDC R11, c[0x0][0x64c] ;  /* 0x00019300ff0b7b82 */ /* 0x000e640000000800 */
[----:B-1----:R-:W-:-:S05]  /*0b30*/  IADD3 R11, P0, R24, R11, RZ ;  /* 0x0000000b180b7210 */ /* 0x002fca0007f1e0ff */
        /* <DEDUP_REMOVED lines=8> */
.L_x_6:
[----:B----4-:R-:W-:Y:S01]  /*0bc0*/  SHF.R.U64 R6, R6, R21, R7 ;  /* 0x0000001506067219 */ /* 0x010fe20000001207 */
[----:B--2---:R-:W-:Y:S01]  /*0bd0*/  VIADD R7, R26, 0xffffffff ;  /* 0xffffffff1a077836 */ /* 0x004fe20000000000 */
[----:B------:R-:W-:Y:S01]  /*0be0*/  LOP3.LUT R13, R32, R13, RZ, 0xc0, !PT ;  /* 0x0000000d200d7212 */ /* 0x000fe200078ec0ff */
[----:B------:R-:W-:Y:S02]  /*0bf0*/  IMAD.MOV R15, RZ, RZ, -R15 ;  /* 0x000000ffff0f7224 */ /* 0x000fe400078e0a0f */
[----:B------:R-:W-:Y:S02]  /*0c00*/  IMAD.MOV R8, RZ, RZ, -R6 ;  /* 0x000000ffff087224 */ /* 0x000fe400078e0a06 */
[----:B------:R-:W-:Y:S01]  /*0c10*/  IMAD R13, R12, R6, R13 ;  /* 0x000000060c0d7224 */ /* 0x000fe200078e020d */
[----:B------:R-:W-:Y:S01]  /*0c20*/  LOP3.LUT R6, R22, R7, RZ, 0xc0, !PT ;  /* 0x0000000716067212 */ /* 0x000fe200078ec0ff */
[----:B------:R-:W-:Y:S02]  /*0c30*/  @P3 IMAD R0, R20, R15, R5 ;  /* 0x0000000f14003224 */ /* 0x000fe400078e0205 */
[----:B0-----:R-:W-:-:S02]  /*0c40*/  IMAD R5, R8, R23, R24 ;  /* 0x0000001708057224 */ /* 0x001fc400078e0218 */
[----:B------:R-:W-:Y:S02]  /*0c50*/  IMAD R101, R13, R101, R0 ;  /* 0x000000650d657224 */ /* 0x000fe400078e0200 */
[----:B------:R-:W-:Y:S02]  /*0c60*/  IMAD R6, R5, R26, R6 ;  /* 0x0000001a05067224 */ /* 0x000fe400078e0206 */
[----:B------:R-:W-:-:S03]  /*0c70*/  IMAD.MOV.U32 R0, RZ, RZ, 0x1 ;  /* 0x00000001ff007424 */ /* 0x000fc600078e00ff */
[----:B------:R-:W-:Y:S02]  /*0c80*/  SEL R100, R6, R101, !P3 ;  /* 0x0000006506647207 */ /* 0x000fe40005800000 */
[----:B------:R-:W-:-:S07]  /*0c90*/  SEL R101, R101, R6, !P3 ;  /* 0x0000000665657207 */ /* 0x000fce0005800000 */
.L_x_4:
[----:B------:R-:W-:-:S08]  /*0ca0*/  NOP ;  /* 0x0000000000007918 */ /* 0x000fd00000000000 */
[----:B------:R-:W0:Y:S02]  /*0cb0*/  USETMAXREG.TRY_ALLOC.CTAPOOL UP0, 0xe8 ;  /* 0x000000e8000079c8 */ /* 0x000e240008000600 */
[----:B0-----:R-:W-:-:S13]  /*0cc0*/  PLOP3.LUT P0, PT, PT, PT, UP0, 0x80, 0x0 ;  /* 0x000000000000781c */ /* 0x001fda0003f0f008 */
[----:B------:R-:W-:Y:S05]  /*0cd0*/  @!P0 BRA `(.L_x_4) ;  /* 0xfffffffc00f08947 */ /* 0x000fea000383ffff */
[----:B------:R-:W-:Y:S01]  /*0ce0*/  ULDC.64 UR4, c[0x0][0x598] ;  /* 0x0001660000047ab9 */ /* 0x000fe20000000a00 */
[----:B------:R-:W-:Y:S01]  /*0cf0*/  ULDC.64 UR38, c[0x0][0x208] ;  /* 0x0000820000267ab9 */ /* 0x000fe20000000a00 */
[----:B------:R-:W-:-:S04]  /*0d00*/  ISETP.NE.U32.AND P0, PT, RZ, UR4, PT ;  /* 0x00000004ff007c0c */ /* 0x000fc8000bf05070 */
[----:B------:R-:W-:-:S13]  /*0d10*/  ISETP.NE.AND.EX P0, PT, RZ, UR5, PT, P0 ;  /* 0x00000005ff007c0c */ /* 0x000fda000bf05300 */
[----:B------:R-:W-:Y:S05]  /*0d20*/  @!P0 BRA `(.L_x_7) ;  /* 0x00000000001c8947 */ /* 0x000fea0003800000 */
[----:B------:R-:W0:Y:S02]  /*0d30*/  LDC.64 R6, c[0x0][0x598] ;  /* 0x00016600ff067b82 */ /* 0x000e240000000a00 */
[----:B0-----:R-:W2:Y:S02]  /*0d40*/  LDG.E.64 R6, desc[UR38][R6.64] ;  /* 0x0000002606067981 */ /* 0x001ea4000c1e1b00 */
[----:B--2---:R-:W-:-:S04]  /*0d50*/  ISETP.NE.U32.AND P0, PT, R6, RZ, PT ;  /* 0x000000ff0600720c */ /* 0x004fc80003f05070 */
[----:B------:R-:W-:-:S13]  /*0d60*/  ISETP.NE.AND.EX P0, PT, R7, RZ, PT, P0 ;  /* 0x000000ff0700720c */ /* 0x000fda0003f05300 */
[----:B------:R-:W-:Y:S05]  /*0d70*/  @!P0 BRA `(.L_x_7) ;  /* 0x0000000000088947 */ /* 0x000fea0003800000 */
[----:B------:R0:W5:Y:S01]  /*0d80*/  LD.E R19, desc[UR38][R6.64] ;  /* 0x0000002606137980 */ /* 0x000162000c101900 */
[----:B------:R-:W-:Y:S05]  /*0d90*/  BRA `(.L_x_8) ;  /* 0x0000000000247947 */ /* 0x000fea0003800000 */
.L_x_7:
[----:B------:R-:W-:Y:S02]  /*0da0*/  ULDC.64 UR4, c[0x0][0x588] ;  /* 0x0001620000047ab9 */ /* 0x000fe40000000a00 */
[----:B------:R-:W-:-:S04]  /*0db0*/  ISETP.NE.U32.AND P0, PT, RZ, UR4, PT ;  /* 0x00000004ff007c0c */ /* 0x000fc8000bf05070 */
[----:B------:R-:W-:-:S13]  /*0dc0*/  ISETP.NE.AND.EX P0, PT, RZ, UR5, PT, P0 ;  /* 0x00000005ff007c0c */ /* 0x000fda000bf05300 */
[----:B------:R-:W-:Y:S05]  /*0dd0*/  @!P0 BRA `(.L_x_9) ;  /* 0x00000000000c8947 */ /* 0x000fea0003800000 */
[----:B------:R-:W0:Y:S02]  /*0de0*/  LDC.64 R6, c[0x0][0x588] ;  /* 0x00016200ff067b82 */ /* 0x000e240000000a00 */
[----:B0-----:R1:W5:Y:S01]  /*0df0*/  LDG.E R19, desc[UR38][R6.64] ;  /* 0x0000002606137981 */ /* 0x001362000c1e1900 */
[----:B------:R-:W-:Y:S05]  /*0e00*/  BRA `(.L_x_8) ;  /* 0x0000000000087947 */ /* 0x000fea0003800000 */
.L_x_9:
[----:B------:R-:W-:Y:S02]  /*0e10*/  ULDC UR4, c[0x0][0x580] ;  /* 0x0001600000047ab9 */ /* 0x000fe40000000800 */
[----:B------:R-:W-:-:S07]  /*0e20*/  IMAD.U32 R19, RZ, RZ, UR4 ;  /* 0x00000004ff137e24 */ /* 0x000fce000f8e00ff */
.L_x_8:
[----:B------:R-:W-:Y:S02]  /*0e30*/  ULDC.64 UR4, c[0x0][0x5a0] ;  /* 0x0001680000047ab9 */ /* 0x000fe40000000a00 */
[----:B------:R-:W-:-:S04]  /*0e40*/  ISETP.NE.U32.AND P0, PT, RZ, UR4, PT ;  /* 0x00000004ff007c0c */ /* 0x000fc8000bf05070 */
[----:B------:R-:W-:-:S13]  /*0e50*/  ISETP.NE.AND.EX P0, PT, RZ, UR5, PT, P0 ;  /* 0x00000005ff007c0c */ /* 0x000fda000bf05300 */
[----:B------:R-:W-:Y:S05]  /*0e60*/  @!P0 BRA `(.L_x_10) ;  /* 0x00000000001c8947 */ /* 0x000fea0003800000 */
[----:B01----:R-:W0:Y:S02]  /*0e70*/  LDC.64 R6, c[0x0][0x5a0] ;  /* 0x00016800ff067b82 */ /* 0x003e240000000a00 */
[----:B0-----:R-:W2:Y:S02]  /*0e80*/  LDG.E.64 R6, desc[UR38][R6.64] ;  /* 0x0000002606067981 */ /* 0x001ea4000c1e1b00 */
[----:B--2---:R-:W-:-:S04]  /*0e90*/  ISETP.NE.U32.AND P0, PT, R6, RZ, PT ;  /* 0x000000ff0600720c */ /* 0x004fc80003f05070 */
[----:B------:R-:W-:-:S13]  /*0ea0*/  ISETP.NE.AND.EX P0, PT, R7, RZ, PT, P0 ;  /* 0x000000ff0700720c */ /* 0x000fda0003f05300 */
[----:B------:R-:W-:Y:S05]  /*0eb0*/  @!P0 BRA `(.L_x_10) ;  /* 0x0000000000088947 */ /* 0x000fea0003800000 */
[----:B------:R0:W5:Y:S01]  /*0ec0*/  LD.E R88, desc[UR38][R6.64] ;  /* 0x0000002606587980 */ /* 0x000162000c101900 */
[----:B------:R-:W-:Y:S05]  /*0ed0*/  BRA `(.L_x_11) ;  /* 0x0000000000247947 */ /* 0x000fea0003800000 */
.L_x_10:
[----:B------:R-:W-:Y:S02]  /*0ee0*/  ULDC.64 UR4, c[0x0][0x590] ;  /* 0x0001640000047ab9 */ /* 0x000fe40000000a00 */
[----:B------:R-:W-:-:S04]  /*0ef0*/  ISETP.NE.U32.AND P0, PT, RZ, UR4, PT ;  /* 0x00000004ff007c0c */ /* 0x000fc8000bf05070 */
[----:B------:R-:W-:-:S13]  /*0f00*/  ISETP.NE.AND.EX P0, PT, RZ, UR5, PT, P0 ;  /* 0x00000005ff007c0c */ /* 0x000fda000bf05300 */
[----:B------:R-:W-:Y:S05]  /*0f10*/  @!P0 BRA `(.L_x_12) ;  /* 0x00000000000c8947 */ /* 0x000fea0003800000 */
[----:B------:R-:W2:Y:S02]  /*0f20*/  LDC.64 R88, c[0x0][0x590] ;  /* 0x00016400ff587b82 */ /* 0x000ea40000000a00 */
[----:B--2---:R2:W5:Y:S01]  /*0f30*/  LDG.E R88, desc[UR38][R88.64] ;  /* 0x0000002658587981 */ /* 0x004562000c1e1900 */
[----:B------:R-:W-:Y:S05]  /*0f40*/  BRA `(.L_x_11) ;  /* 0x0000000000087947 */ /* 0x000fea0003800000 */
.L_x_12:
[----:B------:R-:W-:Y:S02]  /*0f50*/  ULDC UR4, c[0x0][0x584] ;  /* 0x0001610000047ab9 */ /* 0x000fe40000000800 */
[----:B------:R-:W-:-:S07]  /*0f60*/  IMAD.U32 R88, RZ, RZ, UR4 ;  /* 0x00000004ff587e24 */ /* 0x000fce000f8e00ff */
.L_x_11:
[----:B------:R-:W-:-:S13]  /*0f70*/  LOP3.LUT P0, RZ, R0, 0xff, RZ, 0xc0, !PT ;  /* 0x000000ff00ff7812 */ /* 0x000fda000780c0ff */
[----:B------:R-:W-:Y:S05]  /*0f80*/  @!P0 EXIT ;  /* 0x000000000000894d */ /* 0x000fea0003800000 */
[----:B------:R-:W3:Y:S01]  /*0f90*/  LDC R90, c[0x0][0x658] ;  /* 0x00019600ff5a7b82 */ /* 0x000ee20000000800 */
[----:B------:R-:W-:Y:S01]  /*0fa0*/  ULDC.64 UR6, c[0x0][0x288] ;  /* 0x0000a20000067ab9 */ /* 0x000fe20000000a00 */
[----:B------:R-:W-:Y:S01]  /*0fb0*/  LOP3.LUT R14, R14, 0x1, RZ, 0xc0, !PT ;  /* 0x000000010e0e7812 */ /* 0x000fe200078ec0ff */
[----:B------:R-:W-:Y:S01]  /*0fc0*/  UIADD3 UR4, UR7, 0x1f, URZ ;  /* 0x0000001f07047890 */ /* 0x000fe2000fffe03f */
[----:B------:R-:W-:Y:S01]  /*0fd0*/  SHF.R.U32.HI R0, RZ, 0x2, R3 ;  /* 0x00000002ff007819 */ /* 0x000fe20000011603 */
[----:B01----:R-:W-:Y:S01]  /*0fe0*/  IMAD.MOV.U32 R7, RZ, RZ, -0x1 ;  /* 0xffffffffff077424 */ /* 0x003fe200078e00ff */
[----:B------:R-:W-:Y:S01]  /*0ff0*/  SHF.R.U32.HI R4, RZ, 0x1, R4 ;  /* 0x00000001ff047819 */ /* 0x000fe20000011604 */
[----:B------:R-:W-:Y:S01]  /*1000*/  USHF.R.S32.HI UR5, URZ, 0x1f, UR4 ;  /* 0x0000001f3f057899 */ /* 0x000fe20008011404 */
[----:B------:R-:W0:Y:S01]  /*1010*/  LDC.64 R92, c[0x0][0x5c8] ;  /* 0x00017200ff5c7b82 */ /* 0x000e220000000a00 */
[----:B------:R-:W-:Y:S01]  /*1020*/  IMAD.SHL.U32 R5, R14, 0x40, RZ ;  /* 0x000000400e057824 */ /* 0x000fe200078e00ff */
[----:B------:R-:W-:Y:S01]  /*1030*/  LOP3.LUT R0, R0, 0x7, RZ, 0xc0, !PT ;  /* 0x0000000700007812 */ /* 0x000fe200078ec0ff */
[----:B------:R-:W-:Y:S01]  /*1040*/  ULEA.HI UR5, UR5, UR4, URZ, 0x5 ;  /* 0x0000000405057291 */ /* 0x000fe2000f8f283f */
[----:B------:R-:W-:Y:S01]  /*1050*/  LOP3.LUT R23, R4, 0x30, RZ, 0xc0, !PT ;  /* 0x0000003004177812 */ /* 0x000fe200078ec0ff */
[----:B------:R-:W-:Y:S01]  /*1060*/  IMAD.MOV.U32 R9, RZ, RZ, 0x1 ;  /* 0x00000001ff097424 */ /* 0x000fe200078e00ff */
[--C-:B------:R-:W-:Y:S01]  /*1070*/  LOP3.LUT R22, R5, 0x40, R0.reuse, 0xe2, !PT ;  /* 0x0000004005167812 */ /* 0x100fe200078ee200 */
[----:B------:R-:W-:Y:S01]  /*1080*/  USHF.R.S32.HI UR43, URZ, 0x5, UR5 ;  /* 0x000000053f2b7899 */ /* 0x000fe20008011405 */
[----:B------:R-:W1:Y:S01]  /*1090*/  LDC R95, c[0x0][0x600] ;  /* 0x00018000ff5f7b82 */ /* 0x000e620000000800 */
[-C--:B------:R-:W-:Y:S01]  /*10a0*/  IADD3 R5, RZ, -R23.reuse, -R0 ;  /* 0x80000017ff057210 */ /* 0x080fe20007ffe800 */
[----:B------:R-:W-:Y:S01]  /*10b0*/  IMAD.U32 R6, RZ, RZ, UR6 ;  /* 0x00000006ff067e24 */ /* 0x000fe2000f8e00ff */
[C---:B--2---:R-:W-:Y:S01]  /*10c0*/  LOP3.LUT R89, R3.reuse, 0x3, RZ, 0xc0, !PT ;  /* 0x0000000303597812 */ /* 0x044fe200078ec0ff */
[----:B------:R-:W-:Y:S01]  /*10d0*/  UISETP.LT.AND UP0, UPT, UR43, 0x1, UPT ;  /* 0x000000012b00788c */ /* 0x000fe2000bf01270 */
[----:B------:R-:W-:Y:S01]  /*10e0*/  LOP3.LUT R94, R3, 0x80, RZ, 0xc0, !PT ;  /* 0x00000080035e7812 */ /* 0x000fe200078ec0ff */
[----:B------:R-:W-:Y:S01]  /*10f0*/  IMAD R5, R14, -0x40, R5 ;  /* 0xffffffc00e057824 */ /* 0x000fe200078e0205 */
[----:B------:R-:W-:Y:S01]  /*1100*/  ULDC UR4, c[0x0][0x284] ;  /* 0x0000a10000047ab9 */ /* 0x000fe20000000800 */
[-C--:B---3--:R-:W-:Y:S01]  /*1110*/  SHF.L.U32 R7, R7, R90.reuse, RZ ;  /* 0x0000005a07077219 */ /* 0x088fe200000006ff */
[----:B------:R-:W-:Y:S01]  /*1120*/  USEL UR44, UR43, 0x1, UP0 ;  /* 0x000000012b2c7887 */ /* 0x000fe20008000000 */
[----:B------:R-:W-:Y:S01]  /*1130*/  LOP3.LUT R22, R22, R23, RZ, 0xfc, !PT ;  /* 0x0000001716167212 */ /* 0x000fe200078efcff */
[----:B------:R-:W-:Y:S01]  /*1140*/  IMAD R89, R89, -0x2, R6 ;  /* 0xfffffffe59597824 */ /* 0x000fe200078e0206 */
[----:B------:R-:W-:Y:S01]  /*1150*/  SHF.L.U32 R90, R9, R90, RZ ;  /* 0x0000005a095a7219 */ /* 0x000fe200000006ff */
[----:B------:R-:W-:Y:S01]  /*1160*/  VIADD R97, R5, UR4 ;  /* 0x0000000405617c36 */ /* 0x000fe20008000000 */
[----:B------:R-:W-:Y:S01]  /*1170*/  LOP3.LUT R98, R18, 0x1, RZ, 0xfc, !PT ;  /* 0x0000000112627812 */ /* 0x000fe200078efcff */
[----:B------:R-:W-:Y:S01]  /*1180*/  IMAD.MOV.U32 R23, RZ, RZ, RZ ;  /* 0x000000ffff177224 */ /* 0x000fe200078e00ff */
[C---:B0-----:R-:W-:Y:S01]  /*1190*/  SHF.L.U64.HI R91, R92.reuse, 0x3, R93 ;  /* 0x000000035c5b7819 */ /* 0x041fe2000001025d */
[----:B------:R-:W-:Y:S01]  /*11a0*/  IMAD.SHL.U32 R92, R92, 0x8, RZ ;  /* 0x000000085c5c7824 */ /* 0x000fe200078e00ff */
[----:B------:R-:W-:Y:S01]  /*11b0*/  SHF.R.U32.HI R94, RZ, 0x7, R94 ;  /* 0x00000007ff5e7819 */ /* 0x000fe2000001165e */
[----:B------:R-:W-:Y:S01]  /*11c0*/  IMAD.SHL.U32 R93, R3, 0x2, RZ ;  /* 0x00000002035d7824 */ /* 0x000fe200078e00ff */
[----:B------:R-:W-:Y:S01]  /*11d0*/  LOP3.LUT R96, RZ, R7, RZ, 0x33, !PT ;  /* 0x00000007ff607212 */ /* 0x000fe200078e33ff */
[----:B------:R-:W-:Y:S01]  /*11e0*/  UIADD3 UR44, UR43, -UR44, URZ ;  /* 0x8000002c2b2c7290 */ /* 0x000fe2000fffe03f */
[----:B------:R-:W-:Y:S01]  /*11f0*/  UMOV UR40, URZ ;  /* 0x0000003f00287c82 */ /* 0x000fe20008000000 */
[----:B-1----:R-:W-:Y:S01]  /*1200*/  VIADD R95, R95, 0xffffffff ;  /* 0xffffffff5f5f7836 */ /* 0x002fe20000000000 */
[----:B------:R-:W-:-:S09]  /*1210*/  UMOV UR41, URZ ;  /* 0x0000003f00297c82 */ /* 0x000fd20008000000 */
.L_x_158:
[----:B0-----:R-:W0:Y:S01]  /*1220*/  SHFL.IDX PT, R0, R94, RZ, 0x1f ;  /* 0x00001fff5e007589 */ /* 0x001e2200000e0000 */
[----:B-1----:R-:W1:Y:S01]  /*1230*/  S2UR UR7, SR_CgaCtaId ;  /* 0x00000000000779c3 */ /* 0x002e620000008800 */
[----:B------:R-:W-:Y:S01]  /*1240*/  UMOV UR6, 0x400 ;  /* 0x0000040000067882 */ /* 0x000fe20000000000 */
[----:B0-----:R-:W-:Y:S01]  /*1250*/  R2UR UR4, R0 ;  /* 0x00000000000472ca */ /* 0x001fe200000e0000 */
[----:B-1----:R-:W-:-:S12]  /*1260*/  ULEA UR46, UR7, UR6, 0x18 ;  /* 0x00000006072e7291 */ /* 0x002fd8000f8ec03f */
[----:B------:R-:W-:-:S04]  /*1270*/  ULEA.HI UR5, UR4, UR4, URZ, 0x1 ;  /* 0x0000000404057291 */ /* 0x000fc8000f8f083f */
[----:B------:R-:W-:-:S04]  /*1280*/  ULOP3.LUT UR5, UR5, 0x7fffe, URZ, 0xc0, !UPT ;  /* 0x0007fffe05057892 */ /* 0x000fc8000f8ec03f */
[----:B------:R-:W-:-:S03]  /*1290*/  UIADD3 UR5, UR4, -UR5, URZ ;  /* 0x8000000504057290 */ /* 0x000fc6000fffe03f */
[----:B------:R-:W-:Y:S01]  /*12a0*/  ULDC UR4, c[0x0][0x28c] ;  /* 0x0000a30000047ab9 */ /* 0x000fe20000000800 */
[----:B------:R-:W-:Y:S01]  /*12b0*/  ULEA UR5, UR5, UR46, 0xd ;  /* 0x0000002e05057291 */ /* 0x000fe2000f8e683f */
[----:B------:R-:W-:-:S03]  /*12c0*/  ISETP.LT.AND P0, PT, RZ, UR4, PT ;  /* 0x00000004ff007c0c */ /* 0x000fc6000bf01270 */
[----:B------:R-:W-:-:S04]  /*12d0*/  UIADD3 UR5, UR5, 0x180, URZ ;  /* 0x0000018005057890 */ /* 0x000fc8000fffe03f */
[----:B------:R-:W-:-:S04]  /*12e0*/  USHF.R.U32.HI UR5, URZ, 0x4, UR5 ;  /* 0x000000043f057899 */ /* 0x000fc80008011605 */
[----:B------:R-:W-:-:S04]  /*12f0*/  ULOP3.LUT UR5, UR5, 0x3fff, URZ, 0xc0, !UPT ;  /* 0x00003fff05057892 */ /* 0x000fc8000f8ec03f */
[----:B------:R-:W-:Y:S01]  /*1300*/  ULOP3.LUT UR45, UR5, 0x10000, URZ, 0xfc, !UPT ;  /* 0x00010000052d7892 */ /* 0x000fe2000f8efc3f */
[----:B--234-:R-:W-:Y:S11]  /*1310*/  @P0 BRA `(.L_x_13) ;  /* 0x0000000000400947 */ /* 0x01cff60003800000 */
[----:B------:R-:W-:Y:S01]  /*1320*/  MOV R0, 0x0 ;  /* 0x0000000000007802 */ /* 0x000fe20000000f00 */
[----:B------:R-:W-:Y:S01]  /*1330*/  ULDC.64 UR4, c[0x4][0x68] ;  /* 0x01001a0000047ab9 */ /* 0x000fe20000000a00 */
[----:B------:R-:W-:Y:S01]  /*1340*/  ULDC.64 UR6, c[0x4][0x8] ;  /* 0x0100020000067ab9 */ /* 0x000fe20000000a00 */
[----:B------:R-:W-:Y:S01]  /*1350*/  IMAD.U32 R4, RZ, RZ, UR4 ;  /* 0x00000004ff047e24 */ /* 0x000fe2000f8e00ff */
[----:B------:R0:W1:Y:S01]  /*1360*/  LDC.64 R14, c[0x4][R0] ;  /* 0x01000000000e7b82 */ /* 0x0000620000000a00 */
[----:B------:R-:W-:Y:S01]  /*1370*/  IMAD.U32 R5, RZ, RZ, UR5 ;  /* 0x00000005ff057e24 */ /* 0x000fe2000f8e00ff */
[----:B------:R-:W-:Y:S01]  /*1380*/  ULDC.64 UR4, c[0x4][0x70] ;  /* 0x01001c0000047ab9 */ /* 0x000fe20000000a00 */
[----:B------:R-:W-:Y:S02]  /*1390*/  IMAD.U32 R10, RZ, RZ, UR6 ;  /* 0x00000006ff0a7e24 */ /* 0x000fe4000f8e00ff */
[----:B------:R-:W-:Y:S02]  /*13a0*/  IMAD.U32 R6, RZ, RZ, UR4 ;  /* 0x00000004ff067e24 */ /* 0x000fe4000f8e00ff */
[----:B------:R-:W-:-:S02]  /*13b0*/  IMAD.U32 R7, RZ, RZ, UR5 ;  /* 0x00000005ff077e24 */ /* 0x000fc4000f8e00ff */
[----:B------:R-:W-:Y:S02]  /*13c0*/  IMAD.U32 R11, RZ, RZ, UR7 ;  /* 0x00000007ff0b7e24 */ /* 0x000fe4000f8e00ff */
[----:B------:R-:W-:Y:S02]  /*13d0*/  IMAD.MOV.U32 R8, RZ, RZ, 0x1e1 ;  /* 0x000001e1ff087424 */ /* 0x000fe400078e00ff */
[----:B------:R-:W-:Y:S02]  /*13e0*/  IMAD.MOV.U32 R12, RZ, RZ, 0x1 ;  /* 0x00000001ff0c7424 */ /* 0x000fe400078e00ff */
[----:B0-----:R-:W-:-:S07]  /*13f0*/  IMAD.MOV.U32 R13, RZ, RZ, RZ ;  /* 0x000000ffff0d7224 */ /* 0x001fce00078e00ff */
[----:B------:R-:W-:-:S07]  /*1400*/  LEPC R20, `(.L_x_13) ;  /* 0x000000001014794e */ /* 0x000fce0000000000 */
[----:B-1---5:R-:W-:Y:S05]  /*1410*/  CALL.ABS.NOINC R14 ;  /* 0x000000000e007343 */ /* 0x022fea0003c00000 */
.L_x_13:
[----:B------:R-:W-:-:S13]  /*1420*/  ISETP.NE.AND P0, PT, R98, 0x3, PT ;  /* 0x000000036200780c */ /* 0x000fda0003f05270 */
[----:B------:R-:W-:Y:S05]  /*1430*/  @!P0 BRA `(.L_x_14) ;  /* 0x0000000000048947 */ /* 0x000fea0003800000 */
[----:B------:R-:W-:Y:S01]  /*1440*/  BPT.TRAP 0x1 ;  /* 0x000000040000795c */ /* 0x000fe20000300000 */
.L_x_14:
[----:B------:R-:W-:Y:S02]  /*1450*/  IMAD.U32 R3, RZ, RZ, UR41 ;  /* 0x00000029ff037e24 */ /* 0x000fe4000f8e00ff */
[----:B------:R-:W-:-:S03]  /*1460*/  IMAD.U32 R0, RZ, RZ, UR40 ;  /* 0x00000028ff007e24 */ /* 0x000fc6000f8e00ff */
[----:B------:R-:W-:Y:S02]  /*1470*/  LEA R3, R3, UR46, 0x3 ;  /* 0x0000002e03037c11 */ /* 0x000fe4000f8e18ff */
[----:B------:R-:W-:-:S04]  /*1480*/  SHF.L.U32 R0, R0, 0x1f, RZ ;  /* 0x0000001f00007819 */ /* 0x000fc800000006ff */
[----:B------:R0:W1:Y:S01]  /*1490*/  SYNCS.PHASECHK.TRANS64.TRYWAIT P1, [R3+URZ], R0 ;  /* 0x00000000030075a7 */ /* 0x000062000802017f */
[----:B------:R-:W-:Y:S05]  /*14a0*/  @!P0 BRA `(.L_x_15) ;  /* 0x0000000000048947 */ /* 0x000fea0003800000 */
[----:B------:R-:W-:Y:S01]  /*14b0*/  BPT.TRAP 0x1 ;  /* 0x000000040000795c */ /* 0x000fe20000300000 */
.L_x_15:
[----:B------:R-:W-:-:S05]  /*14c0*/  IMAD.U32 R4, RZ, RZ, UR44 ;  /* 0x0000002cff047e24 */ /* 0x000fca000f8e00ff */
[----:B------:R-:W-:Y:S01]  /*14d0*/  ISETP.GE.AND P2, PT, R4, 0x1, PT ;  /* 0x000000010400780c */ /* 0x000fe20003f46270 */
[----:B-1----:R-:W-:-:S12]  /*14e0*/  @P1 BRA `(.L_x_16) ;  /* 0x0000000000081947 */ /* 0x002fd80003800000 */
[----:B------:R-:W1:Y:S02]  /*14f0*/  SYNCS.PHASECHK.TRANS64.TRYWAIT P1, [R3+URZ], R0 ;  /* 0x00000000030075a7 */ /* 0x000e64000802017f */
[----:B-1----:R-:W-:Y:S05]  /*1500*/  @!P1 BRA `(.L_x_17) ;  /* 0x0000005800f49947 */ /* 0x002fea0003800000 */
.L_x_16:
[----:B------:R-:W-:Y:S05]  /*1510*/  WARPSYNC.ALL ;  /* 0x0000000000007948 */ /* 0x000fea0003800000 */
[----:B------:R-:W-:Y:S01]  /*1520*/  UIADD3 UR4, UR46, 0x1c180, URZ ;  /* 0x0001c1802e047890 */ /* 0x000fe2000fffe03f */
[----:B------:R-:W-:Y:S01]  /*1530*/  WARPGROUP.ARRIVE ;  /* 0x00000000000079c5 */ /* 0x000fe20000000000 */
[----:B------:R-:W-:Y:S02]  /*1540*/  ULEA UR5, UR41, UR45, 0xa ;  /* 0x0000002d29057291 */ /* 0x000fe4000f8e503f */
[----:B------:R-:W-:Y:S01]  /*1550*/  USHF.R.U32.HI UR4, URZ, 0x4, UR4 ;  /* 0x000000043f047899 */ /* 0x000fe20008011604 */
[----:B------:R-:W-:Y:S01]  /*1560*/  UMOV UR9, 0x40000040 ;  /* 0x4000004000097882 */ /* 0x000fe20000000000 */
[----:B------:R-:W-:-:S02]  /*1570*/  UMOV UR11, 0x40000040 ;  /* 0x40000040000b7882 */ /* 0x000fc40000000000 */
[----:B------:R-:W-:Y:S01]  /*1580*/  ULOP3.LUT UR4, UR4, 0x3fff, URZ, 0xc0, !UPT ;  /* 0x00003fff04047892 */ /* 0x000fe2000f8ec03f */
[----:B------:R-:W-:-:S03]  /*1590*/  UMOV UR8, UR5 ;  /* 0x0000000500087c82 */ /* 0x000fc60008000000 */
[----:B------:R-:W-:-:S04]  /*15a0*/  ULOP3.LUT UR4, UR4, 0x10000, URZ, 0xfc, !UPT ;  /* 0x0001000004047892 */ /* 0x000fc8000f8efc3f */
[----:B------:R-:W-:-:S07]  /*15b0*/  ULEA UR6, UR41, UR4, 0xa ;  /* 0x0000000429067291 */ /* 0x000fce000f8e503f */
[----:B------:R-:W-:Y:S02]  /*15c0*/  UMOV UR10, UR6 ;  /* 0x00000006000a7c82 */ /* 0x000fe40008000000 */
[----:B------:R-:W-:Y:S01]  /*15d0*/  HGMMA.64x128x8.F32.TF32 R24, gdesc[UR8], RZ, !UPT, gsb0 ;  /* 0x05e00000081879f0 */ /* 0x000fe2000c0028ff */
[----:B------:R-:W-:Y:S02]  /*15e0*/  UIADD3 UR8, UR5, 0x2, URZ ;  /* 0x0000000205087890 */ /* 0x000fe4000fffe03f */
[----:B------:R-:W-:Y:S01]  /*15f0*/  UIADD3 UR10, UR6, 0x2, URZ ;  /* 0x00000002060a7890 */ /* 0x000fe2000fffe03f */
[----:B------:R-:W-:Y:S01]  /*1600*/  UMOV UR9, 0x40000040 ;  /* 0x4000004000097882 */ /* 0x000fe20000000000 */
[----:B------:R-:W-:Y:S01]  /*1610*/  UMOV UR11, 0x40000040 ;  /* 0x40000040000b7882 */ /* 0x000fe20000000000 */
[----:B------:R-:W-:Y:S02]  /*1620*/  WARPGROUP.DEPBAR.LE gsb0, 0x0 ;  /* 0x00008000000079c5 */ /* 0x000fe40000010000 */
[----:B------:R-:W-:-:S06]  /*1630*/  WARPGROUP.ARRIVE ;  /* 0x00000000000079c5 */ /* 0x000fcc0000000000 */
[----:B------:R-:W-:Y:S01]  /*1640*/  HGMMA.64x128x8.F32.TF32 R24, gdesc[UR8], R24, gsb0 ;  /* 0x05e00000081879f0 */ /* 0x000fe20008002818 */
        /* <DEDUP_REMOVED lines=13> */
[----:B------:R-:W-:Y:S03]  /*1720*/  HGMMA.64x128x8.F32.TF32 R24, gdesc[UR8], R24, gsb0 ;  /* 0x05e00000081879f0 */ /* 0x000fe60008002818 */
[----:B------:R-:W-:Y:S02]  /*1730*/  WARPGROUP.DEPBAR.LE gsb0, 0x0 ;  /* 0x00008000000079c5 */ /* 0x000fe40000010000 */
[----:B------:R-:W-:Y:S05]  /*1740*/  @!P2 BRA `(.L_x_18) ;  /* 0x00000004001ca947 */ /* 0x000fea0003800000 */
[----:B------:R-:W-:Y:S01]  /*1750*/  UIADD3 UR5, UR41, 0x1, URZ ;  /* 0x0000000129057890 */ /* 0x000fe2000fffe03f */
[----:B01----:R-:W-:-:S03]  /*1760*/  IMAD.U32 R0, RZ, RZ, UR44 ;  /* 0x0000002cff007e24 */ /* 0x003fc6000f8e00ff */
[----:B------:R-:W-:-:S04]  /*1770*/  UISETP.NE.AND UP0, UPT, UR5, 0x7, UPT ;  /* 0x000000070500788c */ /* 0x000fc8000bf05270 */
[----:B------:R-:W-:Y:S02]  /*1780*/  USEL UR6, URZ, 0x1, UP0 ;  /* 0x000000013f067887 */ /* 0x000fe40008000000 */
[----:B------:R-:W-:Y:S02]  /*1790*/  USEL UR5, UR5, URZ, UP0 ;  /* 0x0000003f05057287 */ /* 0x000fe40008000000 */
[----:B------:R-:W-:-:S06]  /*17a0*/  ULOP3.LUT UR6, UR40, UR6, URZ, 0x3c, !UPT ;  /* 0x0000000628067292 */ /* 0x000fcc000f8e3c3f */
[----:B------:R-:W-:Y:S01]  /*17b0*/  IMAD.U32 R5, RZ, RZ, UR6 ;  /* 0x00000006ff057e24 */ /* 0x000fe2000f8e00ff */
[----:B------:R-:W-:-:S06]  /*17c0*/  UMOV UR6, UR41 ;  /* 0x0000002900067c82 */ /* 0x000fcc0008000000 */
.L_x_25:
[----:B01----:R-:W-:Y:S05]  /*17d0*/  @!P0 BRA `(.L_x_19) ;  /* 0x0000000000048947 */ /* 0x003fea0003800000 */
[----:B------:R-:W-:Y:S01]  /*17e0*/  BPT.TRAP 0x1 ;  /* 0x000000040000795c */ /* 0x000fe20000300000 */
.L_x_19:
[----:B------:R-:W0:Y:S01]  /*17f0*/  S2UR UR8, SR_CgaCtaId ;  /* 0x00000000000879c3 */ /* 0x000e220000008800 */
[----:B------:R-:W-:Y:S01]  /*1800*/  UMOV UR7, 0x400 ;  /* 0x0000040000077882 */ /* 0x000fe20000000000 */
[----:B------:R-:W-:Y:S01]  /*1810*/  SHF.L.U32 R3, R5, 0x1f, RZ ;  /* 0x0000001f05037819 */ /* 0x000fe200000006ff */
[----:B0-----:R-:W-:-:S04]  /*1820*/  ULEA UR13, UR8, UR7, 0x18 ;  /* 0x00000007080d7291 */ /* 0x001fc8000f8ec03f */
[----:B------:R-:W-:-:S09]  /*1830*/  ULEA UR7, UR5, UR13, 0x3 ;  /* 0x0000000d05077291 */ /* 0x000fd2000f8e183f */
[----:B------:R0:W1:Y:S01]  /*1840*/  SYNCS.PHASECHK.TRANS64.TRYWAIT P1, [UR7], R3 ;  /* 0x00000003ff0075a7 */ /* 0x0000620008020147 */
[----:B------:R-:W-:Y:S05]  /*1850*/  @!P0 BRA `(.L_x_20) ;  /* 0x0000000000048947 */ /* 0x000fea0003800000 */
[----:B------:R-:W-:Y:S01]  /*1860*/  BPT.TRAP 0x1 ;  /* 0x000000040000795c */ /* 0x000fe20000300000 */
.L_x_20:
[----:B-1----:R-:W-:Y:S05]  /*1870*/  @P1 BRA `(.L_x_21) ;  /* 0x0000000000081947 */ /* 0x002fea0003800000 */
[----:B------:R-:W1:Y:S02]  /*1880*/  SYNCS.PHASECHK.TRANS64.TRYWAIT P1, [UR7], R3 ;  /* 0x00000003ff0075a7 */ /* 0x000e640008020147 */
[----:B-1----:R-:W-:Y:S05]  /*1890*/  @!P1 BRA `(.L_x_22) ;  /* 0x0000005800249947 */ /* 0x002fea0003800000 */
.L_x_21:
[----:B------:R-:W-:Y:S01]  /*18a0*/  ULEA UR7, UR5, UR45, 0xa ;  /* 0x0000002d05077291 */ /* 0x000fe2000f8e503f */
[----:B------:R-:W-:Y:S01]  /*18b0*/  WARPGROUP.ARRIVE ;  /* 0x00000000000079c5 */ /* 0x000fe20000000000 */
[----:B------:R-:W-:Y:S01]  /*18c0*/  ULEA UR12, UR5, UR4, 0xa ;  /* 0x00000004050c7291 */ /* 0x000fe2000f8e503f */
[----:B------:R-:W-:Y:S01]  /*18d0*/  UMOV UR9, 0x40000040 ;  /* 0x4000004000097882 */ /* 0x000fe20000000000 */
[----:B------:R-:W-:-:S03]  /*18e0*/  UMOV UR11, 0x40000040 ;  /* 0x40000040000b7882 */ /* 0x000fc60000000000 */
[----:B------:R-:W-:Y:S02]  /*18f0*/  UMOV UR8, UR7 ;  /* 0x0000000700087c82 */ /* 0x000fe40008000000 */
[----:B------:R-:W-:Y:S02]  /*1900*/  UMOV UR10, UR12 ;  /* 0x0000000c000a7c82 */ /* 0x000fe40008000000 */
[----:B------:R-:W-:Y:S01]  /*1910*/  HGMMA.64x128x8.F32.TF32 R24, gdesc[UR8], R24, gsb0 ;  /* 0x05e00000081879f0 */ /* 0x000fe20008002818 */
[----:B------:R-:W-:Y:S02]  /*1920*/  UIADD3 UR8, UR7, 0x2, URZ ;  /* 0x0000000207087890 */ /* 0x000fe4000fffe03f */
[----:B------:R-:W-:Y:S01]  /*1930*/  UIADD3 UR10, UR12, 0x2, URZ ;  /* 0x000000020c0a7890 */ /* 0x000fe2000fffe03f */
[----:B------:R-:W-:Y:S01]  /*1940*/  UMOV UR9, 0x40000040 ;  /* 0x4000004000097882 */ /* 0x000fe20000000000 */
[----:B------:R-:W-:Y:S01]  /*1950*/  UMOV UR11, 0x40000040 ;  /* 0x40000040000b7882 */ /* 0x000fe20000000000 */
[----:B------:R-:W-:-:S02]  /*1960*/  WARPGROUP.DEPBAR.LE gsb0, 0x0 ;  /* 0x00008000000079c5 */ /* 0x000fc40000010000 */
        /* <DEDUP_REMOVED lines=18> */
[----:B------:R-:W-:Y:S01]  /*1a90*/  BPT.TRAP 0x1 ;  /* 0x000000040000795c */ /* 0x000fe20000300000 */
.L_x_23:
[----:B------:R-:W-:Y:S01]  /*1aa0*/  ULEA UR7, UR6, UR13, 0x3 ;  /* 0x0000000d06077291 */ /* 0x000fe2000f8e183f */
[----:B------:R-:W-:-:S03]  /*1ab0*/  ISETP.GT.U32.AND P1, PT, R18, 0x1, PT ;  /* 0x000000011200780c */ /* 0x000fc60003f24070 */
[----:B------:R-:W-:-:S04]  /*1ac0*/  UIADD3 UR7, UR7, 0x38, URZ ;  /* 0x0000003807077890 */ /* 0x000fc8000fffe03f */
[----:B------:R-:W-:-:S09]  /*1ad0*/  UPRMT UR7, URZ, 0x654, UR7 ;  /* 0x000006543f077896 */ /* 0x000fd20008000007 */
[----:B------:R-:W-:Y:S01]  /*1ae0*/  SYNCS.ARRIVE.TRANS64.RED.A1T0 RZ, [UR7], RZ ;  /* 0x000000ffffff79a7 */ /* 0x000fe20008100407 */
[----:B------:R-:W-:Y:S05]  /*1af0*/  @P1 BRA `(.L_x_24) ;  /* 0x0000000000041947 */ /* 0x000fea0003800000 */
[----:B------:R-:W-:Y:S01]  /*1b00*/  BPT.TRAP 0x1 ;  /* 0x000000040000795c */ /* 0x000fe20000300000 */
.L_x_24:
[----:B------:R-:W-:Y:S01]  /*1b10*/  UIADD3 UR5, UR5, 0x1, URZ ;  /* 0x0000000105057890 */ /* 0x000fe2000fffe03f */
[C---:B------:R-:W-:Y:S01]  /*1b20*/  ISETP.GT.AND P1, PT, R0.reuse, 0x1, PT ;  /* 0x000000010000780c */ /* 0x040fe20003f24270 */
[----:B------:R-:W-:Y:S01]  /*1b30*/  UIADD3 UR6, UR6, 0x1, URZ ;  /* 0x0000000106067890 */ /* 0x000fe2000fffe03f */
[----:B------:R-:W-:Y:S01]  /*1b40*/  VIADD R0, R0, 0xffffffff ;  /* 0xffffffff00007836 */ /* 0x000fe20000000000 */
[----:B------:R-:W-:Y:S02]  /*1b50*/  UISETP.NE.AND UP0, UPT, UR5, 0x7, UPT ;  /* 0x000000070500788c */ /* 0x000fe4000bf05270 */
[----:B------:R-:W-:Y:S02]  /*1b60*/  UISETP.NE.AND UP1, UPT, UR6, 0x7, UPT ;  /* 0x000000070600788c */ /* 0x000fe4000bf25270 */
[----:B------:R-:W-:Y:S02]  /*1b70*/  USEL UR7, URZ, 0x1, UP0 ;  /* 0x000000013f077887 */ /* 0x000fe40008000000 */
[----:B------:R-:W-:-:S02]  /*1b80*/  USEL UR5, UR5, URZ, UP0 ;  /* 0x0000003f05057287 */ /* 0x000fc40008000000 */
[----:B------:R-:W-:Y:S02]  /*1b90*/  USEL UR6, UR6, URZ, UP1 ;  /* 0x0000003f06067287 */ /* 0x000fe40008800000 */
[----:B------:R-:W-:Y:S01]  /*1ba0*/  LOP3.LUT R5, R5, UR7, RZ, 0x3c, !PT ;  /* 0x0000000705057c12 */ /* 0x000fe2000f8e3cff */
[----:B------:R-:W-:Y:S09]  /*1bb0*/  @P1 BRA `(.L_x_25) ;  /* 0xfffffffc00041947 */ /* 0x000ff2000383ffff */
.L_x_18:
[----:B01----:R-:W0:Y:S02]  /*1bc0*/  LDC R0, c[0x0][0x28c] ;  /* 0x0000a300ff007b82 */ /* 0x003e240000000800 */
[----:B0-----:R-:W-:-:S13]  /*1bd0*/  ISETP.GE.AND P1, PT, R0, 0x1, PT ;  /* 0x000000010000780c */ /* 0x001fda0003f26270 */
[----:B------:R-:W-:Y:S05]  /*1be0*/  @!P1 BRA `(.L_x_26) ;  /* 0x0000000000489947 */ /* 0x000fea0003800000 */
[----:B------:R-:W-:Y:S05]  /*1bf0*/  @!P0 BRA `(.L_x_27) ;  /* 0x0000000000048947 */ /* 0x000fea0003800000 */
[----:B------:R-:W-:Y:S01]  /*1c00*/  BPT.TRAP 0x1 ;  /* 0x000000040000795c */ /* 0x000fe20000300000 */
.L_x_27:
[----:B------:R-:W0:Y:S01]  /*1c10*/  S2UR UR7, SR_CgaCtaId ;  /* 0x00000000000779c3 */ /* 0x000e220000008800 */
[----:B------:R-:W-:Y:S01]  /*1c20*/  UIADD3 UR6, UR44, UR41, URZ ;  /* 0x000000292c067290 */ /* 0x000fe2000fffe03f */
[----:B------:R-:W-:-:S03]  /*1c30*/  ISETP.GT.U32.AND P0, PT, R18, 0x1, PT ;  /* 0x000000011200780c */ /* 0x000fc60003f04070 */
[----:B------:R-:W-:-:S04]  /*1c40*/  UIMAD.WIDE.U32 UR4, UR6, 0x24924925, URZ ;  /* 0x24924925060478a5 */ /* 0x000fc8000f8e003f */
[----:B------:R-:W-:-:S04]  /*1c50*/  UIADD3 UR4, UR6, -UR5, URZ ;  /* 0x8000000506047290 */ /* 0x000fc8000fffe03f */
[----:B------:R-:W-:-:S03]  /*1c60*/  ULEA.HI UR4, UR4, UR5, URZ, 0x1f ;  /* 0x0000000504047291 */ /* 0x000fc6000f8ff83f */
[----:B------:R-:W-:Y:S01]  /*1c70*/  UMOV UR5, 0x400 ;  /* 0x0000040000057882 */ /* 0x000fe20000000000 */
[----:B------:R-:W-:-:S04]  /*1c80*/  USHF.R.U32.HI UR4, URZ, 0x2, UR4 ;  /* 0x000000023f047899 */ /* 0x000fc80008011604 */
[----:B------:R-:W-:Y:S02]  /*1c90*/  UIMAD UR4, UR4, -0x7, UR6 ;  /* 0xfffffff9040478a4 */ /* 0x000fe4000f8e0206 */
[----:B0-----:R-:W-:-:S04]  /*1ca0*/  ULEA UR5, UR7, UR5, 0x18 ;  /* 0x0000000507057291 */ /* 0x001fc8000f8ec03f */
[----:B------:R-:W-:-:S04]  /*1cb0*/  ULEA UR4, UR4, UR5, 0x3 ;  /* 0x0000000504047291 */ /* 0x000fc8000f8e183f */
[----:B------:R-:W-:-:S04]  /*1cc0*/  UIADD3 UR4, UR4, 0x38, URZ ;  /* 0x0000003804047890 */ /* 0x000fc8000fffe03f */
[----:B------:R-:W-:-:S09]  /*1cd0*/  UPRMT UR4, URZ, 0x654, UR4 ;  /* 0x000006543f047896 */ /* 0x000fd20008000004 */
[----:B------:R-:W-:Y:S01]  /*1ce0*/  SYNCS.ARRIVE.TRANS64.RED.A1T0 RZ, [UR4], RZ ;  /* 0x000000ffffff79a7 */ /* 0x000fe20008100404 */
[----:B------:R-:W-:Y:S05]  /*1cf0*/  @P0 BRA `(.L_x_26) ;  /* 0x0000000000040947 */ /* 0x000fea0003800000 */
[----:B------:R-:W-:Y:S01]  /*1d00*/  BPT.TRAP 0x1 ;  /* 0x000000040000795c */ /* 0x000fe20000300000 */
.L_x_26:
[----:B------:R-:W-:Y:S01]  /*1d10*/  UISETP.GE.U32.AND UP1, UPT, UR43, 0x7, UPT ;  /* 0x000000072b00788c */ /* 0x000fe2000bf26070 */
[----:B------:R-:W-:Y:S01]  /*1d20*/  IMAD.SHL.U32 R6, R100, 0x80, RZ ;  /* 0x0000008064067824 */ /* 0x000fe200078e00ff */
[----:B------:R-:W-:Y:S01]  /*1d30*/  UIADD3 UR41, UR43, UR41, URZ ;  /* 0x000000292b297290 */ /* 0x000fe2000fffe03f */
[----:B------:R-:W-:Y:S01]  /*1d40*/  SHF.R.S32.HI R11, RZ, 0x1f, R99 ;  /* 0x0000001fff0b7819 */ /* 0x000fe20000011463 */
[----:B------:R-:W-:Y:S01]  /*1d50*/  ULDC UR10, c[0x0][0x288] ;  /* 0x0000a200000a7ab9 */ /* 0x000fe20000000800 */
[----:B------:R-:W-:Y:S01]  /*1d60*/  IMAD.SHL.U32 R10, R101, 0x80, RZ ;  /* 0x00000080650a7824 */ /* 0x000fe200078e00ff */
[C---:B------:R-:W-:Y:S01]  /*1d70*/  LOP3.LUT R8, R6.reuse, 0x6, R93, 0xf8, !PT ;  /* 0x0000000606087812 */ /* 0x040fe200078ef85d */
[----:B------:R-:W-:Y:S01]  /*1d80*/  UISETP.GT.U32.AND UP0, UPT, UR41, 0x6, UPT ;  /* 0x000000062900788c */ /* 0x000fe2000bf04070 */
[----:B------:R-:W-:Y:S01]  /*1d90*/  ISETP.GE.AND P0, PT, R6, UR10, PT ;  /* 0x0000000a06007c0c */ /* 0x000fe2000bf06270 */
[----:B------:R-:W-:Y:S01]  /*1da0*/  ULDC.64 UR6, c[0x0][0x5d0] ;  /* 0x0001740000067ab9 */ /* 0x000fe20000000a00 */
[----:B------:R-:W-:Y:S01]  /*1db0*/  ULDC UR11, c[0x0][0x284] ;  /* 0x0000a100000b7ab9 */ /* 0x000fe20000000800 */
[----:B------:R-:W-:Y:S01]  /*1dc0*/  @UP1 UIMAD.WIDE.U32 UR4, UR41, 0x24924925, URZ ;  /* 0x24924925290418a5 */ /* 0x000fe2000f8e003f */
[----:B------:R-:W-:Y:S01]  /*1dd0*/  SHF.R.S32.HI R9, RZ, 0x1f, R8 ;  /* 0x0000001fff097819 */ /* 0x000fe20000011408 */
[----:B------:R-:W-:Y:S01]  /*1de0*/  IMAD R0, R11, UR6, RZ ;  /* 0x000000060b007c24 */ /* 0x000fe2000f8e02ff */
[----:B------:R-:W-:Y:S01]  /*1df0*/  UISETP.LT.U32.AND UP0, UPT, UR43, 0x7, UP0 ;  /* 0x000000072b00788c */ /* 0x000fe20008701070 */
[----:B------:R-:W-:Y:S01]  /*1e00*/  ISETP.GE.OR P0, PT, R10, UR11, P0 ;  /* 0x0000000b0a007c0c */ /* 0x000fe20008706670 */
[----:B------:R-:W-:Y:S01]  /*1e10*/  @UP1 UIADD3 UR4, UR41, -UR5, URZ ;  /* 0x8000000529041290 */ /* 0x000fe2000fffe03f */
[C---:B------:R-:W-:Y:S01]  /*1e20*/  IMAD R3, R99.reuse, UR7, R0 ;  /* 0x0000000763037c24 */ /* 0x040fe2000f8e0200 */
[----:B------:R-:W-:Y:S01]  /*1e30*/  ULDC.64 UR8, c[0x0][0x5c8] ;  /* 0x0001720000087ab9 */ /* 0x000fe20000000a00 */
[----:B------:R-:W-:Y:S01]  /*1e40*/  IMAD.WIDE.U32 R4, R99, UR6, R8 ;  /* 0x0000000663047c25 */ /* 0x000fe2000f8e0008 */
[----:B------:R-:W-:-:S02]  /*1e50*/  USEL UR6, URZ, 0x1, !UP0 ;  /* 0x000000013f067887 */ /* 0x000fc4000c000000 */
[----:B------:R-:W-:Y:S01]  /*1e60*/  @UP1 ULEA.HI UR4, UR4, UR5, URZ, 0x1f ;  /* 0x0000000504041291 */ /* 0x000fe2000f8ff83f */
[----:B------:R-:W-:Y:S01]  /*1e70*/  IMAD.WIDE R100, R101, 0x80, R22 ;  /* 0x0000008065647825 */ /* 0x000fe200078e0216 */
[----:B------:R-:W-:Y:S02]  /*1e80*/  ULOP3.LUT UR40, UR40, UR6, URZ, 0x3c, !UPT ;  /* 0x0000000628287292 */ /* 0x000fe4000f8e3c3f */
[----:B------:R-:W-:Y:S01]  /*1e90*/  @UP1 USHF.R.U32.HI UR4, URZ, 0x2, UR4 ;  /* 0x000000023f041899 */ /* 0x000fe20008011604 */
[----:B------:R-:W-:Y:S02]  /*1ea0*/  IMAD.IADD R5, R5, 0x1, R3 ;  /* 0x0000000105057824 */ /* 0x000fe400078e0203 */
[----:B------:R-:W-:Y:S01]  /*1eb0*/  IMAD R3, R101, UR8, RZ ;  /* 0x0000000865037c24 */ /* 0x000fe2000f8e02ff */
[----:B------:R-:W-:Y:S01]  /*1ec0*/  @UP1 ULOP3.LUT UR40, UR40, 0x1, UR4, 0x78, !UPT ;  /* 0x0000000128281892 */ /* 0x000fe2000f8e7804 */
[----:B------:R-:W-:-:S04]  /*1ed0*/  IMAD.WIDE.U32 R102, R100, UR8, R4 ;  /* 0x0000000864667c25 */ /* 0x000fc8000f8e0004 */
[----:B------:R-:W-:Y:S02]  /*1ee0*/  IMAD R7, R100, UR9, R3 ;  /* 0x0000000964077c24 */ /* 0x000fe4000f8e0203 */
[----:B------:R-:W-:Y:S01]  /*1ef0*/  IMAD.MOV.U32 R0, RZ, RZ, -0x1 ;  /* 0xffffffffff007424 */ /* 0x000fe200078e00ff */
[----:B------:R-:W-:Y:S06]  /*1f00*/  @P0 BRA `(.L_x_28) ;  /* 0x0000003400040947 */ /* 0x000fec0003800000 */
[----:B-----5:R-:W-:Y:S01]  /*1f10*/  FSETP.NEU.AND P0, PT, R88, RZ, PT ;  /* 0x000000ff5800720b */ /* 0x020fe20003f0d000 */
[----:B------:R-:W-:Y:S01]  /*1f20*/  IMAD.IADD R4, R89, 0x1, -R6 ;  /* 0x0000000159047824 */ /* 0x000fe200078e0a06 */
[----:B------:R-:W-:Y:S01]  /*1f30*/  BSSY B0, `(.L_x_28) ;  /* 0x000033e000007945 */ /* 0x000fe20003800000 */
[----:B------:R-:W-:Y:S02]  /*1f40*/  IMAD.IADD R3, R97, 0x1, -R10 ;  /* 0x0000000161037824 */ /* 0x000fe400078e0a0a */
[----:B------:R-:W-:Y:S01]  /*1f50*/  IMAD.IADD R111, R103, 0x1, R7 ;  /* 0x00000001676f7824 */ /* 0x000fe200078e0207 */
[----:B------:R-:W-:-:S04]  /*1f60*/  ISETP.GT.AND P3, PT, R4, RZ, PT ;  /* 0x000000ff0400720c */ /* 0x000fc80003f64270 */
[----:B------:R-:W-:-:S03]  /*1f70*/  ISETP.GT.AND P1, PT, R3, RZ, P3 ;  /* 0x000000ff0300720c */ /* 0x000fc60001f24270 */
[----:B------:R-:W-:Y:S10]  /*1f80*/  @!P0 BRA `(.L_x_29) ;  /* 0x0000002400208947 */ /* 0x000ff40003800000 */
[----:B------:R-:W0:Y:S01]  /*1f90*/  LDC.64 R104, c[0x0][0x5b8] ;  /* 0x00016e00ff687b82 */ /* 0x000e220000000a00 */
[----:B------:R-:W-:-:S07]  /*1fa0*/  ULDC.64 UR4, c[0x0][0x5c0] ;  /* 0x0001700000047ab9 */ /* 0x000fce0000000a00 */
[----:B------:R-:W1:Y:S08]  /*1fb0*/  LDC.64 R106, c[0x0][0x5b0] ;  /* 0x00016c00ff6a7b82 */ /* 0x000e700000000a00 */
[----:B------:R-:W2:Y:S01]  /*1fc0*/  LDC.64 R108, c[0x0][0x5a8] ;  /* 0x00016a00ff6c7b82 */ /* 0x000ea20000000a00 */
[-C--:B0-----:R-:W-:Y:S02]  /*1fd0*/  IMAD R6, R11, R104.reuse, RZ ;  /* 0x000000680b067224 */ /* 0x081fe400078e02ff */
[----:B------:R-:W-:-:S04]  /*1fe0*/  IMAD.WIDE.U32 R12, R99, R104, R8 ;  /* 0x00000068630c7225 */ /* 0x000fc800078e0008 */
[----:B------:R-:W-:Y:S02]  /*1ff0*/  IMAD R103, R99, R105, R6 ;  /* 0x0000006963677224 */ /* 0x000fe400078e0206 */
[-C--:B-1----:R-:W-:Y:S02]  /*2000*/  IMAD R5, R101, R106.reuse, RZ ;  /* 0x0000006a65057224 */ /* 0x082fe400078e02ff */
[----:B------:R-:W-:Y:S02]  /*2010*/  IMAD.IADD R13, R13, 0x1, R103 ;  /* 0x000000010d0d7824 */ /* 0x000fe400078e0267 */
[C---:B------:R-:W-:Y:S02]  /*2020*/  IMAD R105, R100.reuse, R107, R5 ;  /* 0x0000006b64697224 */ /* 0x040fe400078e0205 */
[----:B------:R-:W-:-:S04]  /*2030*/  IMAD.WIDE.U32 R6, R100, R106, R12 ;  /* 0x0000006a64067225 */ /* 0x000fc800078e000c */
[----:B------:R-:W-:Y:S01]  /*2040*/  IMAD.IADD R5, R7, 0x1, R105 ;  /* 0x0000000107057824 */ /* 0x000fe200078e0269 */
[----:B--2---:R-:W-:-:S04]  /*2050*/  LEA R14, P0, R6, R108, 0x2 ;  /* 0x0000006c060e7211 */ /* 0x004fc800078010ff */
[----:B------:R-:W-:-:S05]  /*2060*/  LEA.HI.X R15, R6, R109, R5, 0x2, P0 ;  /* 0x0000006d060f7211 */ /* 0x000fca00000f1405 */
[----:B------:R0:W2:Y:S01]  /*2070*/  @P1 LDG.E.LTC128B R5, desc[UR38][R14.64] ;  /* 0x000000260e051981 */ /* 0x0000a2000c1e1920 */
[----:B------:R-:W-:Y:S01]  /*2080*/  IMAD.WIDE.U32 R6, R100, R106, R8 ;  /* 0x0000006a64067225 */ /* 0x000fe200078e0008 */
[C---:B------:R-:W-:Y:S01]  /*2090*/  SHF.L.U64.HI R11, R106.reuse, 0x3, R107 ;  /* 0x000000036a0b7819 */ /* 0x040fe2000001026b */
[----:B------:R-:W-:Y:S01]  /*20a0*/  BSSY B1, `(.L_x_30) ;  /* 0x0000016000017945 */ /* 0x000fe20003800000 */
[----:B------:R-:W-:Y:S01]  /*20b0*/  ISETP.GT.AND P3, PT, R3, 0x8, P3 ;  /* 0x000000080300780c */ /* 0x000fe20001f64270 */
[----:B------:R-:W-:Y:S02]  /*20c0*/  IMAD.IADD R7, R105, 0x1, R7 ;  /* 0x0000000169077824 */ /* 0x000fe400078e0207 */
[----:B------:R-:W-:Y:S02]  /*20d0*/  IMAD.SHL.U32 R10, R106, 0x8, RZ ;  /* 0x000000086a0a7824 */ /* 0x000fe400078e00ff */
[----:B------:R-:W-:-:S04]  /*20e0*/  IMAD.WIDE.U32 R20, R99, R104, R6 ;  /* 0x0000006863147225 */ /* 0x000fc800078e0006 */
[----:B------:R-:W-:Y:S01]  /*20f0*/  IMAD.WIDE.U32 R100, R100, R106, R10 ;  /* 0x0000006a64647225 */ /* 0x000fe200078e000a */
[----:B------:R-:W-:Y:S02]  /*2100*/  LEA R10, P0, R102, UR4, 0x2 ;  /* 0x00000004660a7c11 */ /* 0x000fe4000f8010ff */
[----:B------:R-:W-:Y:S01]  /*2110*/  LEA R6, P4, R20, R108, 0x2 ;  /* 0x0000006c14067211 */ /* 0x000fe200078810ff */
[----:B0-----:R-:W-:Y:S01]  /*2120*/  IMAD.IADD R14, R103, 0x1, R21 ;  /* 0x00000001670e7824 */ /* 0x001fe200078e0215 */
[----:B------:R-:W-:Y:S01]  /*2130*/  LEA.HI.X R11, R102, UR5, R111, 0x2, P0 ;  /* 0x00000005660b7c11 */ /* 0x000fe200080f146f */
[----:B------:R-:W-:Y:S01]  /*2140*/  IMAD.IADD R105, R105, 0x1, R101 ;  /* 0x0000000169697824 */ /* 0x000fe200078e0265 */
[----:B------:R-:W-:Y:S02]  /*2150*/  ISETP.GT.AND P0, PT, R4, 0x1, PT ;  /* 0x000000010400780c */ /* 0x000fe40003f04270 */
[----:B------:R-:W-:Y:S01]  /*2160*/  IADD3 R15, P2, R12, R100, RZ ;  /* 0x000000640c0f7210 */ /* 0x000fe20007f5e0ff */
[----:B--2---:R-:W-:-:S04]  /*2170*/  FMUL R7, R5, R88 ;  /* 0x0000005805077220 */ /* 0x004fc80000400000 */
[----:B------:R-:W-:Y:S01]  /*2180*/  FFMA R21, R24, R19, R7 ;  /* 0x0000001318157223 */ /* 0x000fe20000000007 */
[----:B------:R-:W-:Y:S01]  /*2190*/  LEA.HI.X R7, R20, R109, R14, 0x2, P4 ;  /* 0x0000006d14077211 */ /* 0x000fe200020f140e */
[----:B------:R-:W-:Y:S01]  /*21a0*/  IMAD.X R20, R105, 0x1, R13, P2 ;  /* 0x0000000169147824 */ /* 0x000fe200010e060d */
[----:B------:R-:W-:Y:S02]  /*21b0*/  ISETP.GT.AND P4, PT, R3, RZ, P0 ;  /* 0x000000ff0300720c */ /* 0x000fe40000784270 */
[----:B------:R0:W-:Y:S01]  /*21c0*/  @P1 STG.E desc[UR38][R10.64], R21 ;  /* 0x000000150a001986 */ /* 0x0001e2000c101926 */
[----:B------:R-:W-:-:S10]  /*21d0*/  LEA R14, P1, R15, R108, 0x2 ;  /* 0x0000006c0f0e7211 */ /* 0x000fd400078210ff */
[----:B------:R-:W-:Y:S05]  /*21e0*/  @!P4 BRA `(.L_x_31) ;  /* 0x000000000004c947 */ /* 0x000fea0003800000 */
[----:B------:R1:W5:Y:S02]  /*21f0*/  LDG.E.LTC128B R5, desc[UR38][R6.64+0x4] ;  /* 0x0000042606057981 */ /* 0x000364000c1e1920 */
.L_x_31:
[----:B------:R-:W-:Y:S05]  /*2200*/  BSYNC B1 ;  /* 0x0000000000017941 */ /* 0x000fea0003800000 */
.L_x_30:
[----:B-----5:R-:W-:Y:S01]  /*2210*/  FMUL R12, R5, R88 ;  /* 0x00000058050c7220 */ /* 0x020fe20000400000 */
[----:B------:R-:W-:-:S03]  /*2220*/  LEA.HI.X R15, R15, R109, R20, 0x2, P1 ;  /* 0x0000006d0f0f7211 */ /* 0x000fc600008f1414 */
[----:B------:R-:W-:Y:S01]  /*2230*/  FFMA R101, R25, R19, R12 ;  /* 0x0000001319657223 */ /* 0x000fe2000000000c */
[----:B------:R-:W-:-:S04]  /*2240*/  IMAD.MOV.U32 R25, RZ, RZ, R5 ;  /* 0x000000ffff197224 */ /* 0x000fc800078e0005 */
[----:B------:R2:W-:Y:S04]  /*2250*/  @P4 STG.E desc[UR38][R10.64+0x4], R101 ;  /* 0x000004650a004986 */ /* 0x0005e8000c101926 */
[----:B------:R-:W3:Y:S01]  /*2260*/  @P3 LDG.E.LTC128B R25, desc[UR38][R14.64] ;  /* 0x000000260e193981 */ /* 0x000ee2000c1e1920 */
[C---:B------:R-:W-:Y:S01]  /*2270*/  SHF.L.U64.HI R13, R92.reuse, 0x2, R91 ;  /* 0x000000025c0d7819 */ /* 0x040fe2000001025b */
[----:B------:R-:W-:Y:S01]  /*2280*/  BSSY B1, `(.L_x_32) ;  /* 0x0000010000017945 */ /* 0x000fe20003800000 */
[----:B------:R-:W-:Y:S02]  /*2290*/  LEA R12, P2, R92, R10, 0x2 ;  /* 0x0000000a5c0c7211 */ /* 0x000fe400078410ff */
[----:B------:R-:W-:Y:S02]  /*22a0*/  IADD3 R20, P1, R8, R100, RZ ;  /* 0x0000006408147210 */ /* 0x000fe40007f3e0ff */
[----:B------:R-:W-:Y:S01]  /*22b0*/  ISETP.GT.AND P0, PT, R3, 0x8, P0 ;  /* 0x000000080300780c */ /* 0x000fe20000704270 */
[----:B------:R-:W-:-:S02]  /*22c0*/  IMAD.X R13, R13, 0x1, R11, P2 ;  /* 0x000000010d0d7824 */ /* 0x000fc400010e060b */
[----:B0-----:R-:W-:Y:S01]  /*22d0*/  IMAD.X R21, R9, 0x1, R105, P1 ;  /* 0x0000000109157824 */ /* 0x001fe200008e0669 */
[----:B------:R-:W-:Y:S01]  /*22e0*/  ISETP.GT.AND P1, PT, R4, 0x8, PT ;  /* 0x000000080400780c */ /* 0x000fe20003f24270 */
[----:B------:R-:W-:-:S04]  /*22f0*/  IMAD.WIDE.U32 R20, R99, R104, R20 ;  /* 0x0000006863147225 */ /* 0x000fc800078e0014 */
[----:B------:R-:W-:Y:S01]  /*2300*/  IMAD.IADD R9, R103, 0x1, R21 ;  /* 0x0000000167097824 */ /* 0x000fe200078e0215 */
[----:B------:R-:W-:-:S04]  /*2310*/  LEA R8, P4, R20, R108, 0x2 ;  /* 0x0000006c14087211 */ /* 0x000fc800078810ff */
[----:B------:R-:W-:Y:S01]  /*2320*/  LEA.HI.X R9, R20, R109, R9, 0x2, P4 ;  /* 0x0000006d14097211 */ /* 0x000fe200020f1409 */
[----:B---3--:R-:W-:-:S04]  /*2330*/  FMUL R5, R25, R88 ;  /* 0x0000005819057220 */ /* 0x008fc80000400000 */
[----:B------:R-:W-:-:S05]  /*2340*/  FFMA R5, R26, R19, R5 ;  /* 0x000000131a057223 */ /* 0x000fca0000000005 */
[----:B------:R2:W-:Y:S01]  /*2350*/  @P3 STG.E desc[UR38][R12.64], R5 ;  /* 0x000000050c003986 */ /* 0x0005e2000c101926 */
[----:B------:R-:W-:Y:S05]  /*2360*/  @!P0 BRA `(.L_x_33) ;  /* 0x0000000000048947 */ /* 0x000fea0003800000 */
[----:B------:R0:W5:Y:S02]  /*2370*/  LDG.E.LTC128B R25, desc[UR38][R8.64+0x4] ;  /* 0x0000042608197981 */ /* 0x000164000c1e1920 */
.L_x_33:
[----:B------:R-:W-:Y:S05]  /*2380*/  BSYNC B1 ;  /* 0x0000000000017941 */ /* 0x000fea0003800000 */
.L_x_32:
[----:B-----5:R-:W-:Y:S01]  /*2390*/  FMUL R14, R25, R88 ;  /* 0x00000058190e7220 */ /* 0x020fe20000400000 */
[----:B------:R-:W-:Y:S01]  /*23a0*/  ISETP.GT.AND P3, PT, R3, RZ, P1 ;  /* 0x000000ff0300720c */ /* 0x000fe20000f64270 */
[----:B------:R-:W-:Y:S01]  /*23b0*/  BSSY B1, `(.L_x_34) ;  /* 0x0000006000017945 */ /* 0x000fe20003800000 */
[----:B------:R-:W-:Y:S01]  /*23c0*/  ISETP.GT.AND P2, PT, R4, 0x9, PT ;  /* 0x000000090400780c */ /* 0x000fe20003f44270 */
[----:B------:R-:W-:-:S05]  /*23d0*/  FFMA R27, R27, R19, R14 ;  /* 0x000000131b1b7223 */ /* 0x000fca000000000e */
[----:B------:R3:W-:Y:S05]  /*23e0*/  @P0 STG.E desc[UR38][R12.64+0x4], R27 ;  /* 0x0000041b0c000986 */ /* 0x0007ea000c101926 */
[----:B------:R-:W-:Y:S05]  /*23f0*/  @!P3 BRA `(.L_x_35) ;  /* 0x000000000004b947 */ /* 0x000fea0003800000 */
[----:B------:R4:W5:Y:S02]  /*2400*/  LDG.E.LTC128B R25, desc[UR38][R6.64+0x20] ;  /* 0x0000202606197981 */ /* 0x000964000c1e1920 */
.L_x_35:
[----:B------:R-:W-:Y:S05]  /*2410*/  BSYNC B1 ;  /* 0x0000000000017941 */ /* 0x000fea0003800000 */
.L_x_34:
[----:B--2--5:R-:W-:Y:S01]  /*2420*/  FMUL R5, R25, R88 ;  /* 0x0000005819057220 */ /* 0x024fe20000400000 */
[----:B------:R-:W-:Y:S01]  /*2430*/  ISETP.GT.AND P0, PT, R3, RZ, P2 ;  /* 0x000000ff0300720c */ /* 0x000fe20001704270 */
[----:B------:R-:W-:Y:S02]  /*2440*/  BSSY B1, `(.L_x_36) ;  /* 0x0000005000017945 */ /* 0x000fe40003800000 */
[----:B------:R-:W-:-:S05]  /*2450*/  FFMA R5, R28, R19, R5 ;  /* 0x000000131c057223 */ /* 0x000fca0000000005 */
[----:B------:R2:W-:Y:S05]  /*2460*/  @P3 STG.E desc[UR38][R10.64+0x20], R5 ;  /* 0x000020050a003986 */ /* 0x0005ea000c101926 */
[----:B------:R-:W-:Y:S05]  /*2470*/  @!P0 BRA `(.L_x_37) ;  /* 0x0000000000048947 */ /* 0x000fea0003800000 */
[----:B------:R0:W5:Y:S02]  /*2480*/  LDG.E.LTC128B R25, desc[UR38][R6.64+0x24] ;  /* 0x0000242606197981 */ /* 0x000164000c1e1920 */
.L_x_37:
[----:B------:R-:W-:Y:S05]  /*2490*/  BSYNC B1 ;  /* 0x0000000000017941 */ /* 0x000fea0003800000 */
.L_x_36:
[----:B-----5:R-:W-:Y:S01]  /*24a0*/  FMUL R14, R25, R88 ;  /* 0x00000058190e7220 */ /* 0x020fe20000400000 */
[----:B------:R-:W-:Y:S01]  /*24b0*/  ISETP.GT.AND P1, PT, R3, 0x8, P1 ;  /* 0x000000080300780c */ /* 0x000fe20000f24270 */
[----:B------:R-:W-:Y:S02]  /*24c0*/  BSSY B1, `(.L_x_38) ;  /* 0x0000005000017945 */ /* 0x000fe40003800000 */
[----:B------:R-:W-:-:S05]  /*24d0*/  FFMA R29, R29, R19, R14 ;  /* 0x000000131d1d7223 */ /* 0x000fca000000000e */
[----:B------:R0:W-:Y:S05]  /*24e0*/  @P0 STG.E desc[UR38][R10.64+0x24], R29 ;  /* 0x0000241d0a000986 */ /* 0x0001ea000c101926 */
[----:B------:R-:W-:Y:S05]  /*24f0*/  @!P1 BRA `(.L_x_39) ;  /* 0x0000000000049947 */ /* 0x000fea0003800000 */
[----:B------:R0:W5:Y:S02]  /*2500*/  LDG.E.LTC128B R25, desc[UR38][R8.64+0x20] ;  /* 0x0000202608197981 */ /* 0x000164000c1e1920 */
.L_x_39:
[----:B------:R-:W-:Y:S05]  /*2510*/  BSYNC B1 ;  /* 0x0000000000017941 */ /* 0x000fea0003800000 */
.L_x_38:
[----:B--2--5:R-:W-:Y:S01]  /*2520*/  FMUL R5, R25, R88 ;  /* 0x0000005819057220 */ /* 0x024fe20000400000 */
[----:B------:R-:W-:Y:S01]  /*2530*/  ISETP.GT.AND P2, PT, R3, 0x8, P2 ;  /* 0x000000080300780c */ /* 0x000fe20001744270 */
[----:B------:R-:W-:Y:S01]  /*2540*/  BSSY B1, `(.L_x_40) ;  /* 0x0000006000017945 */ /* 0x000fe20003800000 */
[----:B------:R-:W-:Y:S01]  /*2550*/  ISETP.GT.AND P0, PT, R4, 0x10, PT ;  /* 0x000000100400780c */ /* 0x000fe20003f04270 */
[----:B------:R-:W-:-:S05]  /*2560*/  FFMA R5, R30, R19, R5 ;  /* 0x000000131e057223 */ /* 0x000fca0000000005 */
[----:B------:R2:W-:Y:S05]  /*2570*/  @P1 STG.E desc[UR38][R12.64+0x20], R5 ;  /* 0x000020050c001986 */ /* 0x0005ea000c101926 */
[----:B------:R-:W-:Y:S05]  /*2580*/  @!P2 BRA `(.L_x_41) ;  /* 0x000000000004a947 */ /* 0x000fea0003800000 */
[----:B------:R0:W5:Y:S02]  /*2590*/  LDG.E.LTC128B R25, desc[UR38][R8.64+0x24] ;  /* 0x0000242608197981 */ /* 0x000164000c1e1920 */
.L_x_41:
[----:B------:R-:W-:Y:S05]  /*25a0*/  BSYNC B1 ;  /* 0x0000000000017941 */ /* 0x000fea0003800000 */
.L_x_40:
        /* <DEDUP_REMOVED lines=8> */
.L_x_43:
[----:B------:R-:W-:Y:S05]  /*2630*/  BSYNC B1 ;  /* 0x0000000000017941 */ /* 0x000fea0003800000 */
.L_x_42:
[----:B--2--5:R-:W-:Y:S01]  /*2640*/  FMUL R5, R25, R88 ;  /* 0x0000005819057220 */ /* 0x024fe20000400000 */
[----:B------:R-:W-:Y:S01]  /*2650*/  ISETP.GT.AND P2, PT, R3, RZ, P1 ;  /* 0x000000ff0300720c */ /* 0x000fe20000f44270 */
[----:B------:R-:W-:Y:S02]  /*2660*/  BSSY B1, `(.L_x_44) ;  /* 0x0000005000017945 */ /* 0x000fe40003800000 */
[----:B------:R-:W-:-:S05]  /*2670*/  FFMA R5, R32, R19, R5 ;  /* 0x0000001320057223 */ /* 0x000fca0000000005 */
[----:B------:R2:W-:Y:S05]  /*2680*/  @P3 STG.E desc[UR38][R10.64+0x40], R5 ;  /* 0x000040050a003986 */ /* 0x0005ea000c101926 */
[----:B------:R-:W-:Y:S05]  /*2690*/  @!P2 BRA `(.L_x_45) ;  /* 0x000000000004a947 */ /* 0x000fea0003800000 */
[----:B------:R0:W5:Y:S02]  /*26a0*/  LDG.E.LTC128B R25, desc[UR38][R6.64+0x44] ;  /* 0x0000442606197981 */ /* 0x000164000c1e1920 */
.L_x_45:
[----:B------:R-:W-:Y:S05]  /*26b0*/  BSYNC B1 ;  /* 0x0000000000017941 */ /* 0x000fea0003800000 */
.L_x_44:
[----:B-----5:R-:W-:Y:S01]  /*26c0*/  FMUL R14, R25, R88 ;  /* 0x00000058190e7220 */ /* 0x020fe20000400000 */
[----:B------:R-:W-:Y:S01]  /*26d0*/  ISETP.GT.AND P0, PT, R3, 0x8, P0 ;  /* 0x000000080300780c */ /* 0x000fe20000704270 */
[----:B------:R-:W-:Y:S02]  /*26e0*/  BSSY B1, `(.L_x_46) ;  /* 0x0000005000017945 */ /* 0x000fe40003800000 */
[----:B------:R-:W-:-:S05]  /*26f0*/  FFMA R33, R33, R19, R14 ;  /* 0x0000001321217223 */ /* 0x000fca000000000e */
[----:B------:R0:W-:Y:S05]  /*2700*/  @P2 STG.E desc[UR38][R10.64+0x44], R33 ;  /* 0x000044210a002986 */ /* 0x0001ea000c101926 */
[----:B------:R-:W-:Y:S05]  /*2710*/  @!P0 BRA `(.L_x_47) ;  /* 0x0000000000048947 */ /* 0x000fea0003800000 */
[----:B------:R0:W5:Y:S02]  /*2720*/  LDG.E.LTC128B R25, desc[UR38][R8.64+0x40] ;  /* 0x0000402608197981 */ /* 0x000164000c1e1920 */
.L_x_47:
[----:B------:R-:W-:Y:S05]  /*2730*/  BSYNC B1 ;  /* 0x0000000000017941 */ /* 0x000fea0003800000 */
.L_x_46:
        /* <DEDUP_REMOVED lines=8> */
.L_x_49:
[----:B------:R-:W-:Y:S05]  /*27c0*/  BSYNC B1 ;  /* 0x0000000000017941 */ /* 0x000fea0003800000 */
.L_x_48:
        /* <DEDUP_REMOVED lines=8> */
.L_x_51:
[----:B------:R-:W-:Y:S05]  /*2850*/  BSYNC B1 ;  /* 0x0000000000017941 */ /* 0x000fea0003800000 */
.L_x_50:
[----:B--2--5:R-:W-:Y:S01]  /*2860*/  FMUL R5, R25, R88 ;  /* 0x0000005819057220 */ /* 0x024fe20000400000 */
[----:B------:R-:W-:Y:S01]  /*2870*/  ISETP.GT.AND P1, PT, R3, RZ, P0 ;  /* 0x000000ff0300720c */ /* 0x000fe20000724270 */
[----:B------:R-:W-:Y:S02]  /*2880*/  BSSY B1, `(.L_x_52) ;  /* 0x0000005000017945 */ /* 0x000fe40003800000 */
[----:B------:R-:W-:-:S05]  /*2890*/  FFMA R5, R36, R19, R5 ;  /* 0x0000001324057223 */ /* 0x000fca0000000005 */
[----:B------:R2:W-:Y:S05]  /*28a0*/  @P3 STG.E desc[UR38][R10.64+0x60], R5 ;  /* 0x000060050a003986 */ /* 0x0005ea000c101926 */
[----:B------:R-:W-:Y:S05]  /*28b0*/  @!P1 BRA `(.L_x_53) ;  /* 0x0000000000049947 */ /* 0x000fea0003800000 */
[----:B------:R0:W5:Y:S02]  /*28c0*/  LDG.E.LTC128B R25, desc[UR38][R6.64+0x64] ;  /* 0x0000642606197981 */ /* 0x000164000c1e1920 */
.L_x_53:
[----:B------:R-:W-:Y:S05]  /*28d0*/  BSYNC B1 ;  /* 0x0000000000017941 */ /* 0x000fea0003800000 */
.L_x_52:
[----:B-----5:R-:W-:Y:S01]  /*28e0*/  FMUL R14, R25, R88 ;  /* 0x00000058190e7220 */ /* 0x020fe20000400000 */
[----:B------:R-:W-:Y:S01]  /*28f0*/  ISETP.GT.AND P2, PT, R3, 0x8, P2 ;  /* 0x000000080300780c */ /* 0x000fe20001744270 */
[----:B------:R-:W-:Y:S02]  /*2900*/  BSSY B1, `(.L_x_54) ;  /* 0x0000005000017945 */ /* 0x000fe40003800000 */
[----:B------:R-:W-:-:S05]  /*2910*/  FFMA R37, R37, R19, R14 ;  /* 0x0000001325257223 */ /* 0x000fca000000000e */
[----:B------:R0:W-:Y:S05]  /*2920*/  @P1 STG.E desc[UR38][R10.64+0x64], R37 ;  /* 0x000064250a001986 */ /* 0x0001ea000c101926 */
[----:B------:R-:W-:Y:S05]  /*2930*/  @!P2 BRA `(.L_x_55) ;  /* 0x000000000004a947 */ /* 0x000fea0003800000 */
[----:B------:R0:W5:Y:S02]  /*2940*/  LDG.E.LTC128B R25, desc[UR38][R8.64+0x60] ;  /* 0x0000602608197981 */ /* 0x000164000c1e1920 */
.L_x_55:
[----:B------:R-:W-:Y:S05]  /*2950*/  BSYNC B1 ;  /* 0x0000000000017941 */ /* 0x000fea0003800000 */
.L_x_54:
        /* <DEDUP_REMOVED lines=8> */
.L_x_57:
[----:B------:R-:W-:Y:S05]  /*29e0*/  BSYNC B1 ;  /* 0x0000000000017941 */ /* 0x000fea0003800000 */
.L_x_56:
        /* <DEDUP_REMOVED lines=8> */
.L_x_59:
[----:B------:R-:W-:Y:S05]  /*2a70*/  BSYNC B1 ;  /* 0x0000000000017941 */ /* 0x000fea0003800000 */
.L_x_58:
[----:B--2--5:R-:W-:Y:S01]  /*2a80*/  FMUL R5, R25, R88 ;  /* 0x0000005819057220 */ /* 0x024fe20000400000 */
[----:B------:R-:W-:Y:S01]  /*2a90*/  ISETP.GT.AND P0, PT, R3, RZ, P2 ;  /* 0x000000ff0300720c */ /* 0x000fe20001704270 */
[----:B------:R-:W-:Y:S02]  /*2aa0*/  BSSY B1, `(.L_x_60) ;  /* 0x0000005000017945 */ /* 0x000fe40003800000 */
[----:B------:R-:W-:-:S05]  /*2ab0*/  FFMA R5, R40, R19, R5 ;  /* 0x0000001328057223 */ /* 0x000fca0000000005 */
[----:B------:R2:W-:Y:S05]  /*2ac0*/  @P3 STG.E desc[UR38][R10.64+0x80], R5 ;  /* 0x000080050a003986 */ /* 0x0005ea000c101926 */
[----:B------:R-:W-:Y:S05]  /*2ad0*/  @!P0 BRA `(.L_x_61) ;  /* 0x0000000000048947 */ /* 0x000fea0003800000 */
[----:B------:R0:W5:Y:S02]  /*2ae0*/  LDG.E.LTC128B R25, desc[UR38][R6.64+0x84] ;  /* 0x0000842606197981 */ /* 0x000164000c1e1920 */
.L_x_61:
[----:B------:R-:W-:Y:S05]  /*2af0*/  BSYNC B1 ;  /* 0x0000000000017941 */ /* 0x000fea0003800000 */
.L_x_60:
[----:B-----5:R-:W-:Y:S01]  /*2b00*/  FMUL R14, R25, R88 ;  /* 0x00000058190e7220 */ /* 0x020fe20000400000 */
[----:B------:R-:W-:Y:S01]  /*2b10*/  ISETP.GT.AND P1, PT, R3, 0x8, P1 ;  /* 0x000000080300780c */ /* 0x000fe20000f24270 */
[----:B------:R-:W-:Y:S02]  /*2b20*/  BSSY B1, `(.L_x_62) ;  /* 0x0000005000017945 */ /* 0x000fe40003800000 */
[----:B------:R-:W-:-:S05]  /*2b30*/  FFMA R41, R41, R19, R14 ;  /* 0x0000001329297223 */ /* 0x000fca000000000e */
[----:B------:R0:W-:Y:S05]  /*2b40*/  @P0 STG.E desc[UR38][R10.64+0x84], R41 ;  /* 0x000084290a000986 */ /* 0x0001ea000c101926 */
[----:B------:R-:W-:Y:S05]  /*2b50*/  @!P1 BRA `(.L_x_63) ;  /* 0x0000000000049947 */ /* 0x000fea0003800000 */
[----:B------:R0:W5:Y:S02]  /*2b60*/  LDG.E.LTC128B R25, desc[UR38][R8.64+0x80] ;  /* 0x0000802608197981 */ /* 0x000164000c1e1920 */
.L_x_63:
[----:B------:R-:W-:Y:S05]  /*2b70*/  BSYNC B1 ;  /* 0x0000000000017941 */ /* 0x000fea0003800000 */
.L_x_62:
        /* <DEDUP_REMOVED lines=8> */
.L_x_65:
[----:B------:R-:W-:Y:S05]  /*2c00*/  BSYNC B1 ;  /* 0x0000000000017941 */ /* 0x000fea0003800000 */
.L_x_64:
        /* <DEDUP_REMOVED lines=8> */
.L_x_67:
[----:B------:R-:W-:Y:S05]  /*2c90*/  BSYNC B1 ;  /* 0x0000000000017941 */ /* 0x000fea0003800000 */
.L_x_66:
[----:B--2--5:R-:W-:Y:S01]  /*2ca0*/  FMUL R5, R25, R88 ;  /* 0x0000005819057220 */ /* 0x024fe20000400000 */
[----:B------:R-:W-:Y:S01]  /*2cb0*/  ISETP.GT.AND P2, PT, R3, RZ, P1 ;  /* 0x000000ff0300720c */ /* 0x000fe20000f44270 */
[----:B------:R-:W-:Y:S02]  /*2cc0*/  BSSY B1, `(.L_x_68) ;  /* 0x0000005000017945 */ /* 0x000fe40003800000 */
[----:B------:R-:W-:-:S05]  /*2cd0*/  FFMA R5, R44, R19, R5 ;  /* 0x000000132c057223 */ /* 0x000fca0000000005 */
[----:B------:R2:W-:Y:S05]  /*2ce0*/  @P3 STG.E desc[UR38][R10.64+0xa0], R5 ;  /* 0x0000a0050a003986 */ /* 0x0005ea000c101926 */
[----:B------:R-:W-:Y:S05]  /*2cf0*/  @!P2 BRA `(.L_x_69) ;  /* 0x000000000004a947 */ /* 0x000fea0003800000 */
[----:B------:R0:W5:Y:S02]  /*2d00*/  LDG.E.LTC128B R25, desc[UR38][R6.64+0xa4] ;  /* 0x0000a42606197981 */ /* 0x000164000c1e1920 */
.L_x_69:
[----:B------:R-:W-:Y:S05]  /*2d10*/  BSYNC B1 ;  /* 0x0000000000017941 */ /* 0x000fea0003800000 */
.L_x_68:
[----:B-----5:R-:W-:Y:S01]  /*2d20*/  FMUL R14, R25, R88 ;  /* 0x00000058190e7220 */ /* 0x020fe20000400000 */
[----:B------:R-:W-:Y:S01]  /*2d30*/  ISETP.GT.AND P0, PT, R3, 0x8, P0 ;  /* 0x000000080300780c */ /* 0x000fe20000704270 */
[----:B------:R-:W-:Y:S02]  /*2d40*/  BSSY B1, `(.L_x_70) ;  /* 0x0000005000017945 */ /* 0x000fe40003800000 */
[----:B------:R-:W-:-:S05]  /*2d50*/  FFMA R45, R45, R19, R14 ;  /* 0x000000132d2d7223 */ /* 0x000fca000000000e */
[----:B------:R0:W-:Y:S05]  /*2d60*/  @P2 STG.E desc[UR38][R10.64+0xa4], R45 ;  /* 0x0000a42d0a002986 */ /* 0x0001ea000c101926 */
[----:B------:R-:W-:Y:S05]  /*2d70*/  @!P0 BRA `(.L_x_71) ;  /* 0x0000000000048947 */ /* 0x000fea0003800000 */
[----:B------:R0:W5:Y:S02]  /*2d80*/  LDG.E.LTC128B R25, desc[UR38][R8.64+0xa0] ;  /* 0x0000a02608197981 */ /* 0x000164000c1e1920 */
.L_x_71:
[----:B------:R-:W-:Y:S05]  /*2d90*/  BSYNC B1 ;  /* 0x0000000000017941 */ /* 0x000fea0003800000 */
.L_x_70:
        /* <DEDUP_REMOVED lines=8> */
.L_x_73:
[----:B------:R-:W-:Y:S05]  /*2e20*/  BSYNC B1 ;  /* 0x0000000000017941 */ /* 0x000fea0003800000 */
.L_x_72:
        /* <DEDUP_REMOVED lines=8> */
.L_x_75:
[----:B------:R-:W-:Y:S05]  /*2eb0*/  BSYNC B1 ;  /* 0x0000000000017941 */ /* 0x000fea0003800000 */
.L_x_74:
[----:B--2--5:R-:W-:Y:S01]  /*2ec0*/  FMUL R5, R25, R88 ;  /* 0x0000005819057220 */ /* 0x024fe20000400000 */
[----:B------:R-:W-:Y:S01]  /*2ed0*/  ISETP.GT.AND P1, PT, R3, RZ, P0 ;  /* 0x000000ff0300720c */ /* 0x000fe20000724270 */
[----:B------:R-:W-:Y:S02]  /*2ee0*/  BSSY B1, `(.L_x_76) ;  /* 0x0000005000017945 */ /* 0x000fe40003800000 */
[----:B------:R-:W-:-:S05]  /*2ef0*/  FFMA R5, R48, R19, R5 ;  /* 0x0000001330057223 */ /* 0x000fca0000000005 */
[----:B------:R2:W-:Y:S05]  /*2f00*/  @P3 STG.E desc[UR38][R10.64+0xc0], R5 ;  /* 0x0000c0050a003986 */ /* 0x0005ea000c101926 */
[----:B------:R-:W-:Y:S05]  /*2f10*/  @!P1 BRA `(.L_x_77) ;  /* 0x0000000000049947 */ /* 0x000fea0003800000 */
[----:B------:R0:W5:Y:S02]  /*2f20*/  LDG.E.LTC128B R25, desc[UR38][R6.64+0xc4] ;  /* 0x0000c42606197981 */ /* 0x000164000c1e1920 */
.L_x_77:
[----:B------:R-:W-:Y:S05]  /*2f30*/  BSYNC B1 ;  /* 0x0000000000017941 */ /* 0x000fea0003800000 */
.L_x_76:
[----:B-----5:R-:W-:Y:S01]  /*2f40*/  FMUL R14, R25, R88 ;  /* 0x00000058190e7220 */ /* 0x020fe20000400000 */
[----:B------:R-:W-:Y:S01]  /*2f50*/  ISETP.GT.AND P2, PT, R3, 0x8, P2 ;  /* 0x000000080300780c */ /* 0x000fe20001744270 */
[----:B------:R-:W-:Y:S02]  /*2f60*/  BSSY B1, `(.L_x_78) ;  /* 0x0000005000017945 */ /* 0x000fe40003800000 */
[----:B------:R-:W-:-:S05]  /*2f70*/  FFMA R49, R49, R19, R14 ;  /* 0x0000001331317223 */ /* 0x000fca000000000e */
[----:B------:R0:W-:Y:S05]  /*2f80*/  @P1 STG.E desc[UR38][R10.64+0xc4], R49 ;  /* 0x0000c4310a001986 */ /* 0x0001ea000c101926 */
[----:B------:R-:W-:Y:S05]  /*2f90*/  @!P2 BRA `(.L_x_79) ;  /* 0x000000000004a947 */ /* 0x000fea0003800000 */
[----:B------:R0:W5:Y:S02]  /*2fa0*/  LDG.E.LTC128B R25, desc[UR38][R8.64+0xc0] ;  /* 0x0000c02608197981 */ /* 0x000164000c1e1920 */
.L_x_79:
[----:B------:R-:W-:Y:S05]  /*2fb0*/  BSYNC B1 ;  /* 0x0000000000017941 */ /* 0x000fea0003800000 */
.L_x_78:
        /* <DEDUP_REMOVED lines=8> */
.L_x_81:
[----:B------:R-:W-:Y:S05]  /*3040*/  BSYNC B1 ;  /* 0x0000000000017941 */ /* 0x000fea0003800000 */
.L_x_80:
        /* <DEDUP_REMOVED lines=8> */
.L_x_83:
[----:B------:R-:W-:Y:S05]  /*30d0*/  BSYNC B1 ;  /* 0x0000000000017941 */ /* 0x000fea0003800000 */
.L_x_82:
[----:B--2--5:R-:W-:Y:S01]  /*30e0*/  FMUL R5, R25, R88 ;  /* 0x0000005819057220 */ /* 0x024fe20000400000 */
[----:B------:R-:W-:Y:S01]  /*30f0*/  ISETP.GT.AND P0, PT, R3, RZ, P2 ;  /* 0x000000ff0300720c */ /* 0x000fe20001704270 */
[----:B------:R-:W-:Y:S02]  /*3100*/  BSSY B1, `(.L_x_84) ;  /* 0x0000005000017945 */ /* 0x000fe40003800000 */
[----:B------:R-:W-:-:S05]  /*3110*/  FFMA R5, R52, R19, R5 ;  /* 0x0000001334057223 */ /* 0x000fca0000000005 */
[----:B------:R2:W-:Y:S05]  /*3120*/  @P3 STG.E desc[UR38][R10.64+0xe0], R5 ;  /* 0x0000e0050a003986 */ /* 0x0005ea000c101926 */
[----:B------:R-:W-:Y:S05]  /*3130*/  @!P0 BRA `(.L_x_85) ;  /* 0x0000000000048947 */ /* 0x000fea0003800000 */
[----:B------:R0:W5:Y:S02]  /*3140*/  LDG.E.LTC128B R25, desc[UR38][R6.64+0xe4] ;  /* 0x0000e42606197981 */ /* 0x000164000c1e1920 */
.L_x_85:
[----:B------:R-:W-:Y:S05]  /*3150*/  BSYNC B1 ;  /* 0x0000000000017941 */ /* 0x000fea0003800000 */
.L_x_84:
[----:B-----5:R-:W-:Y:S01]  /*3160*/  FMUL R14, R25, R88 ;  /* 0x00000058190e7220 */ /* 0x020fe20000400000 */
[----:B------:R-:W-:Y:S01]  /*3170*/  ISETP.GT.AND P1, PT, R3, 0x8, P1 ;  /* 0x000000080300780c */ /* 0x000fe20000f24270 */
[----:B------:R-:W-:Y:S02]  /*3180*/  BSSY B1, `(.L_x_86) ;  /* 0x0000005000017945 */ /* 0x000fe40003800000 */
[----:B------:R-:W-:-:S05]  /*3190*/  FFMA R53, R53, R19, R14 ;  /* 0x0000001335357223 */ /* 0x000fca000000000e */
[----:B------:R0:W-:Y:S05]  /*31a0*/  @P0 STG.E desc[UR38][R10.64+0xe4], R53 ;  /* 0x0000e4350a000986 */ /* 0x0001ea000c101926 */
[----:B------:R-:W-:Y:S05]  /*31b0*/  @!P1 BRA `(.L_x_87) ;  /* 0x0000000000049947 */ /* 0x000fea0003800000 */
[----:B------:R0:W5:Y:S02]  /*31c0*/  LDG.E.LTC128B R25, desc[UR38][R8.64+0xe0] ;  /* 0x0000e02608197981 */ /* 0x000164000c1e1920 */
.L_x_87:
[----:B------:R-:W-:Y:S05]  /*31d0*/  BSYNC B1 ;  /* 0x0000000000017941 */ /* 0x000fea0003800000 */
.L_x_86:
        /* <DEDUP_REMOVED lines=8> */
.L_x_89:
[----:B------:R-:W-:Y:S05]  /*3260*/  BSYNC B1 ;  /* 0x0000000000017941 */ /* 0x000fea0003800000 */
.L_x_88:
        /* <DEDUP_REMOVED lines=8> */
.L_x_91:
[----:B------:R-:W-:Y:S05]  /*32f0*/  BSYNC B1 ;  /* 0x0000000000017941 */ /* 0x000fea0003800000 */
.L_x_90:
[----:B--2--5:R-:W-:Y:S01]  /*3300*/  FMUL R5, R25, R88 ;  /* 0x0000005819057220 */ /* 0x024fe20000400000 */
[----:B------:R-:W-:Y:S01]  /*3310*/  ISETP.GT.AND P2, PT, R3, RZ, P1 ;  /* 0x000000ff0300720c */ /* 0x000fe20000f44270 */
[----:B------:R-:W-:Y:S02]  /*3320*/  BSSY B1, `(.L_x_92) ;  /* 0x0000005000017945 */ /* 0x000fe40003800000 */
[----:B------:R-:W-:-:S05]  /*3330*/  FFMA R5, R56, R19, R5 ;  /* 0x0000001338057223 */ /* 0x000fca0000000005 */
[----:B------:R2:W-:Y:S05]  /*3340*/  @P3 STG.E desc[UR38][R10.64+0x100], R5 ;  /* 0x000100050a003986 */ /* 0x0005ea000c101926 */
[----:B------:R-:W-:Y:S05]  /*3350*/  @!P2 BRA `(.L_x_93) ;  /* 0x000000000004a947 */ /* 0x000fea0003800000 */
[----:B------:R0:W5:Y:S02]  /*3360*/  LDG.E.LTC128B R25, desc[UR38][R6.64+0x104] ;  /* 0x0001042606197981 */ /* 0x000164000c1e1920 */
.L_x_93:
[----:B------:R-:W-:Y:S05]  /*3370*/  BSYNC B1 ;  /* 0x0000000000017941 */ /* 0x000fea0003800000 */
.L_x_92:
[----:B-----5:R-:W-:Y:S01]  /*3380*/  FMUL R14, R25, R88 ;  /* 0x00000058190e7220 */ /* 0x020fe20000400000 */
[----:B------:R-:W-:Y:S01]  /*3390*/  ISETP.GT.AND P0, PT, R3, 0x8, P0 ;  /* 0x000000080300780c */ /* 0x000fe20000704270 */
[----:B------:R-:W-:Y:S02]  /*33a0*/  BSSY B1, `(.L_x_94) ;  /* 0x0000005000017945 */ /* 0x000fe40003800000 */
[----:B------:R-:W-:-:S05]  /*33b0*/  FFMA R57, R57, R19, R14 ;  /* 0x0000001339397223 */ /* 0x000fca000000000e */
[----:B------:R0:W-:Y:S05]  /*33c0*/  @P2 STG.E desc[UR38][R10.64+0x104], R57 ;  /* 0x000104390a002986 */ /* 0x0001ea000c101926 */
[----:B------:R-:W-:Y:S05]  /*33d0*/  @!P0 BRA `(.L_x_95) ;  /* 0x0000000000048947 */ /* 0x000fea0003800000 */
[----:B------:R0:W5:Y:S02]  /*33e0*/  LDG.E.LTC128B R25, desc[UR38][R8.64+0x100] ;  /* 0x0001002608197981 */ /* 0x000164000c1e1920 */
.L_x_95:
[----:B------:R-:W-:Y:S05]  /*33f0*/  BSYNC B1 ;  /* 0x0000000000017941 */ /* 0x000fea0003800000 */
.L_x_94:
        /* <DEDUP_REMOVED lines=8> */
.L_x_97:
[----:B------:R-:W-:Y:S05]  /*3480*/  BSYNC B1 ;  /* 0x0000000000017941 */ /* 0x000fea0003800000 */
.L_x_96:
        /* <DEDUP_REMOVED lines=8> */
.L_x_99:
[----:B------:R-:W-:Y:S05]  /*3510*/  BSYNC B1 ;  /* 0x0000000000017941 */ /* 0x000fea0003800000 */
.L_x_98:
[----:B--2--5:R-:W-:Y:S01]  /*3520*/  FMUL R5, R25, R88 ;  /* 0x0000005819057220 */ /* 0x024fe20000400000 */
[----:B------:R-:W-:Y:S01]  /*3530*/  ISETP.GT.AND P1, PT, R3, RZ, P0 ;  /* 0x000000ff0300720c */ /* 0x000fe20000724270 */
[----:B------:R-:W-:Y:S02]  /*3540*/  BSSY B1, `(.L_x_100) ;  /* 0x0000005000017945 */ /* 0x000fe40003800000 */
[----:B------:R-:W-:-:S05]  /*3550*/  FFMA R5, R60, R19, R5 ;  /* 0x000000133c057223 */ /* 0x000fca0000000005 */
[----:B------:R2:W-:Y:S05]  /*3560*/  @P3 STG.E desc[UR38][R10.64+0x120], R5 ;  /* 0x000120050a003986 */ /* 0x0005ea000c101926 */
[----:B------:R-:W-:Y:S05]  /*3570*/  @!P1 BRA `(.L_x_101) ;  /* 0x0000000000049947 */ /* 0x000fea0003800000 */
[----:B------:R0:W5:Y:S02]  /*3580*/  LDG.E.LTC128B R25, desc[UR38][R6.64+0x124] ;  /* 0x0001242606197981 */ /* 0x000164000c1e1920 */
.L_x_101:
[----:B------:R-:W-:Y:S05]  /*3590*/  BSYNC B1 ;  /* 0x0000000000017941 */ /* 0x000fea0003800000 */
.L_x_100:
[----:B-----5:R-:W-:Y:S01]  /*35a0*/  FMUL R14, R25, R88 ;  /* 0x00000058190e7220 */ /* 0x020fe20000400000 */
[----:B------:R-:W-:Y:S01]  /*35b0*/  ISETP.GT.AND P2, PT, R3, 0x8, P2 ;  /* 0x000000080300780c */ /* 0x000fe20001744270 */
[----:B------:R-:W-:Y:S02]  /*35c0*/  BSSY B1, `(.L_x_102) ;  /* 0x0000005000017945 */ /* 0x000fe40003800000 */
[----:B------:R-:W-:-:S05]  /*35d0*/  FFMA R61, R61, R19, R14 ;  /* 0x000000133d3d7223 */ /* 0x000fca000000000e */
[----:B------:R0:W-:Y:S05]  /*35e0*/  @P1 STG.E desc[UR38][R10.64+0x124], R61 ;  /* 0x0001243d0a001986 */ /* 0x0001ea000c101926 */
[----:B------:R-:W-:Y:S05]  /*35f0*/  @!P2 BRA `(.L_x_103) ;  /* 0x000000000004a947 */ /* 0x000fea0003800000 */
[----:B------:R0:W5:Y:S02]  /*3600*/  LDG.E.LTC128B R25, desc[UR38][R8.64+0x120] ;  /* 0x0001202608197981 */ /* 0x000164000c1e1920 */
.L_x_103:
[----:B------:R-:W-:Y:S05]  /*3610*/  BSYNC B1 ;  /* 0x0000000000017941 */ /* 0x000fea0003800000 */
.L_x_102:
        /* <DEDUP_REMOVED lines=8> */
.L_x_105:
[----:B------:R-:W-:Y:S05]  /*36a0*/  BSYNC B1 ;  /* 0x0000000000017941 */ /* 0x000fea0003800000 */
.L_x_104:
        /* <DEDUP_REMOVED lines=8> */
.L_x_107:
[----:B------:R-:W-:Y:S05]  /*3730*/  BSYNC B1 ;  /* 0x0000000000017941 */ /* 0x000fea0003800000 */
.L_x_106:
[----:B--2--5:R-:W-:Y:S01]  /*3740*/  FMUL R5, R25, R88 ;  /* 0x0000005819057220 */ /* 0x024fe20000400000 */
[----:B------:R-:W-:Y:S01]  /*3750*/  ISETP.GT.AND P0, PT, R3, RZ, P2 ;  /* 0x000000ff0300720c */ /* 0x000fe20001704270 */
[----:B------:R-:W-:Y:S02]  /*3760*/  BSSY B1, `(.L_x_108) ;  /* 0x0000005000017945 */ /* 0x000fe40003800000 */
[----:B------:R-:W-:-:S05]  /*3770*/  FFMA R5, R64, R19, R5 ;  /* 0x0000001340057223 */ /* 0x000fca0000000005 */
[----:B------:R2:W-:Y:S05]  /*3780*/  @P3 STG.E desc[UR38][R10.64+0x140], R5 ;  /* 0x000140050a003986 */ /* 0x0005ea000c101926 */
[----:B------:R-:W-:Y:S05]  /*3790*/  @!P0 BRA `(.L_x_109) ;  /* 0x0000000000048947 */ /* 0x000fea0003800000 */
[----:B------:R0:W5:Y:S02]  /*37a0*/  LDG.E.LTC128B R25, desc[UR38][R6.64+0x144] ;  /* 0x0001442606197981 */ /* 0x000164000c1e1920 */
.L_x_109:
[----:B------:R-:W-:Y:S05]  /*37b0*/  BSYNC B1 ;  /* 0x0000000000017941 */ /* 0x000fea0003800000 */
.L_x_108:
[----:B-----5:R-:W-:Y:S01]  /*37c0*/  FMUL R14, R25, R88 ;  /* 0x00000058190e7220 */ /* 0x020fe20000400000 */
[----:B------:R-:W-:Y:S01]  /*37d0*/  ISETP.GT.AND P1, PT, R3, 0x8, P1 ;  /* 0x000000080300780c */ /* 0x000fe20000f24270 */
[----:B------:R-:W-:Y:S02]  /*37e0*/  BSSY B1, `(.L_x_110) ;  /* 0x0000005000017945 */ /* 0x000fe40003800000 */
[----:B------:R-:W-:-:S05]  /*37f0*/  FFMA R65, R65, R19, R14 ;  /* 0x0000001341417223 */ /* 0x000fca000000000e */
[----:B------:R0:W-:Y:S05]  /*3800*/  @P0 STG.E desc[UR38][R10.64+0x144], R65 ;  /* 0x000144410a000986 */ /* 0x0001ea000c101926 */
[----:B------:R-:W-:Y:S05]  /*3810*/  @!P1 BRA `(.L_x_111) ;  /* 0x0000000000049947 */ /* 0x000fea0003800000 */
[----:B------:R0:W5:Y:S02]  /*3820*/  LDG.E.LTC128B R25, desc[UR38][R8.64+0x140] ;  /* 0x0001402608197981 */ /* 0x000164000c1e1920 */
.L_x_111:
[----:B------:R-:W-:Y:S05]  /*3830*/  BSYNC B1 ;  /* 0x0000000000017941 */ /* 0x000fea0003800000 */
.L_x_110:
        /* <DEDUP_REMOVED lines=8> */
.L_x_113:
[----:B------:R-:W-:Y:S05]  /*38c0*/  BSYNC B1 ;  /* 0x0000000000017941 */ /* 0x000fea0003800000 */
.L_x_112:
        /* <DEDUP_REMOVED lines=8> */
.L_x_115:
[----:B------:R-:W-:Y:S05]  /*3950*/  BSYNC B1 ;  /* 0x0000000000017941 */ /* 0x000fea0003800000 */
.L_x_114:
[----:B--2--5:R-:W-:Y:S01]  /*3960*/  FMUL R5, R25, R88 ;  /* 0x0000005819057220 */ /* 0x024fe20000400000 */
[----:B------:R-:W-:Y:S01]  /*3970*/  ISETP.GT.AND P2, PT, R3, RZ, P1 ;  /* 0x000000ff0300720c */ /* 0x000fe20000f44270 */
[----:B------:R-:W-:Y:S02]  /*3980*/  BSSY B1, `(.L_x_116) ;  /* 0x0000005000017945 */ /* 0x000fe40003800000 */
[----:B------:R-:W-:-:S05]  /*3990*/  FFMA R5, R68, R19, R5 ;  /* 0x0000001344057223 */ /* 0x000fca0000000005 */
[----:B------:R2:W-:Y:S05]  /*39a0*/  @P3 STG.E desc[UR38][R10.64+0x160], R5 ;  /* 0x000160050a003986 */ /* 0x0005ea000c101926 */
[----:B------:R-:W-:Y:S05]  /*39b0*/  @!P2 BRA `(.L_x_117) ;  /* 0x000000000004a947 */ /* 0x000fea0003800000 */
[----:B------:R0:W5:Y:S02]  /*39c0*/  LDG.E.LTC128B R25, desc[UR38][R6.64+0x164] ;  /* 0x0001642606197981 */ /* 0x000164000c1e1920 */
.L_x_117:
[----:B------:R-:W-:Y:S05]  /*39d0*/  BSYNC B1 ;  /* 0x0000000000017941 */ /* 0x000fea0003800000 */
.L_x_116:
[----:B-----5:R-:W-:Y:S01]  /*39e0*/  FMUL R14, R25, R88 ;  /* 0x00000058190e7220 */ /* 0x020fe20000400000 */
[----:B------:R-:W-:Y:S01]  /*39f0*/  ISETP.GT.AND P0, PT, R3, 0x8, P0 ;  /* 0x000000080300780c */ /* 0x000fe20000704270 */
[----:B------:R-:W-:Y:S02]  /*3a00*/  BSSY B1, `(.L_x_118) ;  /* 0x0000005000017945 */ /* 0x000fe40003800000 */
[----:B------:R-:W-:-:S05]  /*3a10*/  FFMA R69, R69, R19, R14 ;  /* 0x0000001345457223 */ /* 0x000fca000000000e */
[----:B------:R0:W-:Y:S05]  /*3a20*/  @P2 STG.E desc[UR38][R10.64+0x164], R69 ;  /* 0x000164450a002986 */ /* 0x0001ea000c101926 */
[----:B------:R-:W-:Y:S05]  /*3a30*/  @!P0 BRA `(.L_x_119) ;  /* 0x0000000000048947 */ /* 0x000fea0003800000 */
[----:B------:R0:W5:Y:S02]  /*3a40*/  LDG.E.LTC128B R25, desc[UR38][R8.64+0x160] ;  /* 0x0001602608197981 */ /* 0x000164000c1e1920 */
.L_x_119:
[----:B------:R-:W-:Y:S05]  /*3a50*/  BSYNC B1 ;  /* 0x0000000000017941 */ /* 0x000fea0003800000 */
.L_x_118:
        /* <DEDUP_REMOVED lines=8> */
.L_x_121:
[----:B------:R-:W-:Y:S05]  /*3ae0*/  BSYNC B1 ;  /* 0x0000000000017941 */ /* 0x000fea0003800000 */
.L_x_120:
        /* <DEDUP_REMOVED lines=8> */
.L_x_123:
[----:B------:R-:W-:Y:S05]  /*3b70*/  BSYNC B1 ;  /* 0x0000000000017941 */ /* 0x000fea0003800000 */
.L_x_122:
[----:B--2--5:R-:W-:Y:S01]  /*3b80*/  FMUL R5, R25, R88 ;  /* 0x0000005819057220 */ /* 0x024fe20000400000 */
[----:B------:R-:W-:Y:S01]  /*3b90*/  ISETP.GT.AND P1, PT, R3, RZ, P0 ;  /* 0x000000ff0300720c */ /* 0x000fe20000724270 */
[----:B------:R-:W-:Y:S02]  /*3ba0*/  BSSY B1, `(.L_x_124) ;  /* 0x0000005000017945 */ /* 0x000fe40003800000 */
[----:B------:R-:W-:-:S05]  /*3bb0*/  FFMA R5, R72, R19, R5 ;  /* 0x0000001348057223 */ /* 0x000fca0000000005 */
[----:B------:R2:W-:Y:S05]  /*3bc0*/  @P3 STG.E desc[UR38][R10.64+0x180], R5 ;  /* 0x000180050a003986 */ /* 0x0005ea000c101926 */
[----:B------:R-:W-:Y:S05]  /*3bd0*/  @!P1 BRA `(.L_x_125) ;  /* 0x0000000000049947 */ /* 0x000fea0003800000 */
[----:B------:R0:W5:Y:S02]  /*3be0*/  LDG.E.LTC128B R25, desc[UR38][R6.64+0x184] ;  /* 0x0001842606197981 */ /* 0x000164000c1e1920 */
.L_x_125:
[----:B------:R-:W-:Y:S05]  /*3bf0*/  BSYNC B1 ;  /* 0x0000000000017941 */ /* 0x000fea0003800000 */
.L_x_124:
[----:B-----5:R-:W-:Y:S01]  /*3c00*/  FMUL R14, R25, R88 ;  /* 0x00000058190e7220 */ /* 0x020fe20000400000 */
[----:B------:R-:W-:Y:S01]  /*3c10*/  ISETP.GT.AND P2, PT, R3, 0x8, P2 ;  /* 0x000000080300780c */ /* 0x000fe20001744270 */
[----:B------:R-:W-:Y:S02]  /*3c20*/  BSSY B1, `(.L_x_126) ;  /* 0x0000005000017945 */ /* 0x000fe40003800000 */
[----:B------:R-:W-:-:S05]  /*3c30*/  FFMA R73, R73, R19, R14 ;  /* 0x0000001349497223 */ /* 0x000fca000000000e */
[----:B------:R0:W-:Y:S05]  /*3c40*/  @P1 STG.E desc[UR38][R10.64+0x184], R73 ;  /* 0x000184490a001986 */ /* 0x0001ea000c101926 */
[----:B------:R-:W-:Y:S05]  /*3c50*/  @!P2 BRA `(.L_x_127) ;  /* 0x000000000004a947 */ /* 0x000fea0003800000 */
[----:B------:R0:W5:Y:S02]  /*3c60*/  LDG.E.LTC128B R25, desc[UR38][R8.64+0x180] ;  /* 0x0001802608197981 */ /* 0x000164000c1e1920 */
.L_x_127:
[----:B------:R-:W-:Y:S05]  /*3c70*/  BSYNC B1 ;  /* 0x0000000000017941 */ /* 0x000fea0003800000 */
.L_x_126:
        /* <DEDUP_REMOVED lines=8> */
.L_x_129:
[----:B------:R-:W-:Y:S05]  /*3d00*/  BSYNC B1 ;  /* 0x0000000000017941 */ /* 0x000fea0003800000 */
.L_x_128:
        /* <DEDUP_REMOVED lines=8> */
.L_x_131:
[----:B------:R-:W-:Y:S05]  /*3d90*/  BSYNC B1 ;  /* 0x0000000000017941 */ /* 0x000fea0003800000 */
.L_x_130:
[----:B--2--5:R-:W-:Y:S01]  /*3da0*/  FMUL R5, R25, R88 ;  /* 0x0000005819057220 */ /* 0x024fe20000400000 */
[----:B------:R-:W-:Y:S01]  /*3db0*/  ISETP.GT.AND P0, PT, R3, RZ, P2 ;  /* 0x000000ff0300720c */ /* 0x000fe20001704270 */
[----:B------:R-:W-:Y:S02]  /*3dc0*/  BSSY B1, `(.L_x_132) ;  /* 0x0000005000017945 */ /* 0x000fe40003800000 */
[----:B------:R-:W-:-:S05]  /*3dd0*/  FFMA R5, R76, R19, R5 ;  /* 0x000000134c057223 */ /* 0x000fca0000000005 */
[----:B------:R2:W-:Y:S05]  /*3de0*/  @P3 STG.E desc[UR38][R10.64+0x1a0], R5 ;  /* 0x0001a0050a003986 */ /* 0x0005ea000c101926 */
[----:B------:R-:W-:Y:S05]  /*3df0*/  @!P0 BRA `(.L_x_133) ;  /* 0x0000000000048947 */ /* 0x000fea0003800000 */
[----:B------:R0:W5:Y:S02]  /*3e00*/  LDG.E.LTC128B R25, desc[UR38][R6.64+0x1a4] ;  /* 0x0001a42606197981 */ /* 0x000164000c1e1920 */
.L_x_133:
[----:B------:R-:W-:Y:S05]  /*3e10*/  BSYNC B1 ;  /* 0x0000000000017941 */ /* 0x000fea0003800000 */
.L_x_132:
[----:B-----5:R-:W-:Y:S01]  /*3e20*/  FMUL R14, R25, R88 ;  /* 0x00000058190e7220 */ /* 0x020fe20000400000 */
[----:B------:R-:W-:Y:S01]  /*3e30*/  ISETP.GT.AND P1, PT, R3, 0x8, P1 ;  /* 0x000000080300780c */ /* 0x000fe20000f24270 */
[----:B------:R-:W-:Y:S02]  /*3e40*/  BSSY B1, `(.L_x_134) ;  /* 0x0000005000017945 */ /* 0x000fe40003800000 */
[----:B------:R-:W-:-:S05]  /*3e50*/  FFMA R77, R77, R19, R14 ;  /* 0x000000134d4d7223 */ /* 0x000fca000000000e */
[----:B------:R0:W-:Y:S05]  /*3e60*/  @P0 STG.E desc[UR38][R10.64+0x1a4], R77 ;  /* 0x0001a44d0a000986 */ /* 0x0001ea000c101926 */
[----:B------:R-:W-:Y:S05]  /*3e70*/  @!P1 BRA `(.L_x_135) ;  /* 0x0000000000049947 */ /* 0x000fea0003800000 */
[----:B------:R0:W5:Y:S02]  /*3e80*/  LDG.E.LTC128B R25, desc[UR38][R8.64+0x1a0] ;  /* 0x0001a02608197981 */ /* 0x000164000c1e1920 */
.L_x_135:
[----:B------:R-:W-:Y:S05]  /*3e90*/  BSYNC B1 ;  /* 0x0000000000017941 */ /* 0x000fea0003800000 */
.L_x_134:
        /* <DEDUP_REMOVED lines=8> */
.L_x_137:
[----:B------:R-:W-:Y:S05]  /*3f20*/  BSYNC B1 ;  /* 0x0000000000017941 */ /* 0x000fea0003800000 */
.L_x_136:
        /* <DEDUP_REMOVED lines=8> */
.L_x_139:
[----:B------:R-:W-:Y:S05]  /*3fb0*/  BSYNC B1 ;  /* 0x0000000000017941 */ /* 0x000fea0003800000 */
.L_x_138:
[----:B--2--5:R-:W-:Y:S01]  /*3fc0*/  FMUL R5, R25, R88 ;  /* 0x0000005819057220 */ /* 0x024fe20000400000 */
[----:B------:R-:W-:Y:S01]  /*3fd0*/  ISETP.GT.AND P2, PT, R3, RZ, P1 ;  /* 0x000000ff0300720c */ /* 0x000fe20000f44270 */
[----:B------:R-:W-:Y:S02]  /*3fe0*/  BSSY B1, `(.L_x_140) ;  /* 0x0000005000017945 */ /* 0x000fe40003800000 */
[----:B------:R-:W-:-:S05]  /*3ff0*/  FFMA R5, R80, R19, R5 ;  /* 0x0000001350057223 */ /* 0x000fca0000000005 */
[----:B------:R2:W-:Y:S05]  /*4000*/  @P3 STG.E desc[UR38][R10.64+0x1c0], R5 ;  /* 0x0001c0050a003986 */ /* 0x0005ea000c101926 */
[----:B------:R-:W-:Y:S05]  /*4010*/  @!P2 BRA `(.L_x_141) ;  /* 0x000000000004a947 */ /* 0x000fea0003800000 */
[----:B------:R0:W5:Y:S02]  /*4020*/  LDG.E.LTC128B R25, desc[UR38][R6.64+0x1c4] ;  /* 0x0001c42606197981 */ /* 0x000164000c1e1920 */
.L_x_141:
[----:B------:R-:W-:Y:S05]  /*4030*/  BSYNC B1 ;  /* 0x0000000000017941 */ /* 0x000fea0003800000 */
.L_x_140:
[----:B-----5:R-:W-:Y:S01]  /*4040*/  FMUL R14, R25, R88 ;  /* 0x00000058190e7220 */ /* 0x020fe20000400000 */
[----:B------:R-:W-:Y:S01]  /*4050*/  ISETP.GT.AND P0, PT, R3, 0x8, P0 ;  /* 0x000000080300780c */ /* 0x000fe20000704270 */
[----:B------:R-:W-:Y:S02]  /*4060*/  BSSY B1, `(.L_x_142) ;  /* 0x0000005000017945 */ /* 0x000fe40003800000 */
[----:B------:R-:W-:-:S05]  /*4070*/  FFMA R81, R81, R19, R14 ;  /* 0x0000001351517223 */ /* 0x000fca000000000e */
[----:B------:R0:W-:Y:S05]  /*4080*/  @P2 STG.E desc[UR38][R10.64+0x1c4], R81 ;  /* 0x0001c4510a002986 */ /* 0x0001ea000c101926 */
[----:B------:R-:W-:Y:S05]  /*4090*/  @!P0 BRA `(.L_x_143) ;  /* 0x0000000000048947 */ /* 0x000fea0003800000 */
[----:B------:R0:W5:Y:S02]  /*40a0*/  LDG.E.LTC128B R25, desc[UR38][R8.64+0x1c0] ;  /* 0x0001c02608197981 */ /* 0x000164000c1e1920 */
.L_x_143:
[----:B------:R-:W-:Y:S05]  /*40b0*/  BSYNC B1 ;  /* 0x0000000000017941 */ /* 0x000fea0003800000 */
.L_x_142:
        /* <DEDUP_REMOVED lines=8> */
.L_x_145:
[----:B------:R-:W-:Y:S05]  /*4140*/  BSYNC B1 ;  /* 0x0000000000017941 */ /* 0x000fea0003800000 */
.L_x_144:
[----:B-----5:R-:W-:Y:S01]  /*4150*/  FMUL R14, R25, R88 ;  /* 0x00000058190e7220 */ /* 0x020fe20000400000 */
[----:B------:R-:W-:Y:S01]  /*4160*/  ISETP.GT.AND P0, PT, R4, 0x79, PT ;  /* 0x000000790400780c */ /* 0x000fe20003f04270 */
[----:B------:R-:W-:Y:S01]  /*4170*/  @P1 IMAD.MOV.U32 R4, RZ, RZ, R12 ;  /* 0x000000ffff041224 */ /* 0x000fe200078e000c */
[----:B------:R-:W-:Y:S01]  /*4180*/  ISETP.GT.AND P3, PT, R3, RZ, P2 ;  /* 0x000000ff0300720c */ /* 0x000fe20001764270 */
[----:B------:R-:W-:Y:S01]  /*4190*/  FFMA R83, R83, R19, R14 ;  /* 0x0000001353537223 */ /* 0x000fe2000000000e */
[----:B--2---:R-:W-:Y:S01]  /*41a0*/  @P1 IMAD.MOV.U32 R5, RZ, RZ, R13 ;  /* 0x000000ffff051224 */ /* 0x004fe200078e000d */
[----:B------:R-:W-:Y:S04]  /*41b0*/  BSSY B1, `(.L_x_146) ;  /* 0x0000004000017945 */ /* 0x000fe80003800000 */
[----:B------:R2:W-:Y:S06]  /*41c0*/  @P1 STG.E desc[UR38][R4.64+0x1c4], R83 ;  /* 0x0001c45304001986 */ /* 0x0005ec000c101926 */
[----:B------:R-:W-:Y:S05]  /*41d0*/  @!P3 BRA `(.L_x_147) ;  /* 0x000000000004b947 */ /* 0x000fea0003800000 */
[----:B------:R0:W5:Y:S02]  /*41e0*/  LDG.E.LTC128B R25, desc[UR38][R6.64+0x1e0] ;  /* 0x0001e02606197981 */ /* 0x000164000c1e1920 */
.L_x_147:
[----:B------:R-:W-:Y:S05]  /*41f0*/  BSYNC B1 ;  /* 0x0000000000017941 */ /* 0x000fea0003800000 */
.L_x_146:
[----:B--2--5:R-:W-:Y:S01]  /*4200*/  FMUL R5, R25, R88 ;  /* 0x0000005819057220 */ /* 0x024fe20000400000 */
[----:B------:R-:W-:Y:S01]  /*4210*/  @P3 IMAD.MOV.U32 R4, RZ, RZ, R10 ;  /* 0x000000ffff043224 */ /* 0x000fe200078e000a */
[----:B------:R-:W-:Y:S01]  /*4220*/  ISETP.GT.AND P1, PT, R3, RZ, P0 ;  /* 0x000000ff0300720c */ /* 0x000fe20000724270 */
[----:B------:R-:W-:Y:S01]  /*4230*/  BSSY B1, `(.L_x_148) ;  /* 0x0000006000017945 */ /* 0x000fe20003800000 */
[----:B------:R-:W-:Y:S01]  /*4240*/  FFMA R15, R84, R19, R5 ;  /* 0x00000013540f7223 */ /* 0x000fe20000000005 */
[----:B------:R-:W-:-:S05]  /*4250*/  @P3 IMAD.MOV.U32 R5, RZ, RZ, R11 ;  /* 0x000000ffff053224 */ /* 0x000fca00078e000b */
[----:B------:R2:W-:Y:S05]  /*4260*/  @P3 STG.E desc[UR38][R4.64+0x1e0], R15 ;  /* 0x0001e00f04003986 */ /* 0x0005ea000c101926 */
[----:B------:R-:W-:Y:S05]  /*4270*/  @!P1 BRA `(.L_x_149) ;  /* 0x0000000000049947 */ /* 0x000fea0003800000 */
[----:B------:R0:W5:Y:S02]  /*4280*/  LDG.E.LTC128B R25, desc[UR38][R6.64+0x1e4] ;  /* 0x0001e42606197981 */ /* 0x000164000c1e1920 */
.L_x_149:
[----:B------:R-:W-:Y:S05]  /*4290*/  BSYNC B1 ;  /* 0x0000000000017941 */ /* 0x000fea0003800000 */
.L_x_148:
[----:B--2--5:R-:W-:Y:S01]  /*42a0*/  FMUL R4, R25, R88 ;  /* 0x0000005819047220 */ /* 0x024fe20000400000 */
[----:B------:R-:W-:Y:S01]  /*42b0*/  ISETP.GT.AND P2, PT, R3, 0x8, P2 ;  /* 0x000000080300780c */ /* 0x000fe20001744270 */
[----:B------:R-:W-:Y:S02]  /*42c0*/  BSSY B1, `(.L_x_150) ;  /* 0x0000005000017945 */ /* 0x000fe40003800000 */
[----:B------:R-:W-:-:S05]  /*42d0*/  FFMA R85, R85, R19, R4 ;  /* 0x0000001355557223 */ /* 0x000fca0000000004 */
[----:B------:R2:W-:Y:S05]  /*42e0*/  @P1 STG.E desc[UR38][R10.64+0x1e4], R85 ;  /* 0x0001e4550a001986 */ /* 0x0005ea000c101926 */
[----:B------:R-:W-:Y:S05]  /*42f0*/  @!P2 BRA `(.L_x_151) ;  /* 0x000000000004a947 */ /* 0x000fea0003800000 */
[----:B------:R0:W5:Y:S02]  /*4300*/  LDG.E.LTC128B R25, desc[UR38][R8.64+0x1e0] ;  /* 0x0001e02608197981 */ /* 0x000164000c1e1920 */
.L_x_151:
[----:B------:R-:W-:Y:S05]  /*4310*/  BSYNC B1 ;  /* 0x0000000000017941 */ /* 0x000fea0003800000 */
.L_x_150:
[----:B-----5:R-:W-:Y:S01]  /*4320*/  FMUL R5, R25, R88 ;  /* 0x0000005819057220 */ /* 0x020fe20000400000 */
[----:B------:R-:W-:Y:S01]  /*4330*/  @P2 IMAD.MOV.U32 R4, RZ, RZ, R12 ;  /* 0x000000ffff042224 */ /* 0x000fe200078e000c */
[----:B------:R-:W-:Y:S01]  /*4340*/  ISETP.GT.AND P0, PT, R3, 0x8, P0 ;  /* 0x000000080300780c */ /* 0x000fe20000704270 */
[----:B------:R-:W-:Y:S01]  /*4350*/  BSSY B1, `(.L_x_152) ;  /* 0x0000006000017945 */ /* 0x000fe20003800000 */
[----:B01--4-:R-:W-:Y:S01]  /*4360*/  FFMA R7, R86, R19, R5 ;  /* 0x0000001356077223 */ /* 0x013fe20000000005 */
[----:B------:R-:W-:-:S05]  /*4370*/  @P2 IMAD.MOV.U32 R5, RZ, RZ, R13 ;  /* 0x000000ffff052224 */ /* 0x000fca00078e000d */
[----:B------:R0:W-:Y:S05]  /*4380*/  @P2 STG.E desc[UR38][R4.64+0x1e0], R7 ;  /* 0x0001e00704002986 */ /* 0x0001ea000c101926 */
[----:B------:R-:W-:Y:S05]  /*4390*/  @!P0 BRA `(.L_x_153) ;  /* 0x0000000000048947 */ /* 0x000fea0003800000 */
[----:B------:R1:W5:Y:S02]  /*43a0*/  LDG.E.LTC128B R25, desc[UR38][R8.64+0x1e4] ;  /* 0x0001e42608197981 */ /* 0x000364000c1e1920 */
.L_x_153:
[----:B------:R-:W-:Y:S05]  /*43b0*/  BSYNC B1 ;  /* 0x0000000000017941 */ /* 0x000fea0003800000 */
.L_x_152:
[----:B0----5:R-:W-:-:S04]  /*43c0*/  FMUL R4, R25, R88 ;  /* 0x0000005819047220 */ /* 0x021fc80000400000 */
[----:B------:R-:W-:Y:S01]  /*43d0*/  FFMA R87, R87, R19, R4 ;  /* 0x0000001357577223 */ /* 0x000fe20000000004 */
[----:B------:R-:W-:Y:S06]  /*43e0*/  @!P0 BRA `(.L_x_154) ;  /* 0x0000000c00c88947 */ /* 0x000fec0003800000 */
[----:B------:R0:W-:Y:S01]  /*43f0*/  STG.E desc[UR38][R12.64+0x1e4], R87 ;  /* 0x0001e4570c007986 */ /* 0x0001e2000c101926 */
[----:B------:R-:W-:Y:S05]  /*4400*/  BRA `(.L_x_154) ;  /* 0x0000000c00c07947 */ /* 0x000fea0003800000 */
.L_x_29:
[----:B------:R-:W-:Y:S01]  /*4410*/  ISETP.GT.AND P0, PT, R4, 0x1, PT ;  /* 0x000000010400780c */ /* 0x000fe20003f04270 */
[----:B------:R-:W-:Y:S01]  /*4420*/  ULDC.64 UR4, c[0x0][0x5c0] ;  /* 0x0001700000047ab9 */ /* 0x000fe20000000a00 */
[-C--:B------:R-:W-:Y:S01]  /*4430*/  FMUL R5, R24, R19.reuse ;  /* 0x0000001318057220 */ /* 0x080fe20000400000 */
[C---:B------:R-:W-:Y:S01]  /*4440*/  LEA R6, P4, R102.reuse, UR4, 0x2 ;  /* 0x0000000466067c11 */ /* 0x040fe2000f8810ff */
[-C--:B------:R-:W-:Y:S01]  /*4450*/  FMUL R25, R25, R19.reuse ;  /* 0x0000001319197220 */ /* 0x080fe20000400000 */
[----:B------:R-:W-:Y:S01]  /*4460*/  ISETP.GT.AND P2, PT, R3, RZ, P0 ;  /* 0x000000ff0300720c */ /* 0x000fe20000744270 */
[-C--:B------:R-:W-:Y:S01]  /*4470*/  FMUL R27, R27, R19.reuse ;  /* 0x000000131b1b7220 */ /* 0x080fe20000400000 */
[----:B------:R-:W-:Y:S01]  /*4480*/  LEA.HI.X R7, R102, UR5, R111, 0x2, P4 ;  /* 0x0000000566077c11 */ /* 0x000fe2000a0f146f */
[-C--:B------:R-:W-:Y:S01]  /*4490*/  FMUL R11, R28, R19.reuse ;  /* 0x000000131c0b7220 */ /* 0x080fe20000400000 */
[----:B------:R-:W-:Y:S01]  /*44a0*/  ISETP.GT.AND P3, PT, R3, 0x8, P3 ;  /* 0x000000080300780c */ /* 0x000fe20001f64270 */
[-C--:B------:R-:W-:Y:S01]  /*44b0*/  FMUL R29, R29, R19.reuse ;  /* 0x000000131d1d7220 */ /* 0x080fe20000400000 */
[C---:B------:R-:W-:Y:S01]  /*44c0*/  SHF.L.U64.HI R9, R92.reuse, 0x2, R91 ;  /* 0x000000025c097819 */ /* 0x040fe2000001025b */
[----:B------:R0:W-:Y:S01]  /*44d0*/  @P1 STG.E desc[UR38][R6.64], R5 ;  /* 0x0000000506001986 */ /* 0x0001e2000c101926 */
[----:B------:R-:W-:Y:S01]  /*44e0*/  ISETP.GT.AND P0, PT, R3, 0x8, P0 ;  /* 0x000000080300780c */ /* 0x000fe20000704270 */
[-C--:B------:R-:W-:Y:S01]  /*44f0*/  FMUL R31, R31, R19.reuse ;  /* 0x000000131f1f7220 */ /* 0x080fe20000400000 */
[----:B------:R-:W-:Y:S01]  /*4500*/  LEA R8, P1, R92, R6, 0x2 ;  /* 0x000000065c087211 */ /* 0x000fe200078210ff */
[-C--:B------:R-:W-:Y:S01]  /*4510*/  FMUL R33, R33, R19.reuse ;  /* 0x0000001321217220 */ /* 0x080fe20000400000 */
[C---:B------:R-:W-:Y:S01]  /*4520*/  ISETP.GT.AND P5, PT, R4.reuse, 0x8, PT ;  /* 0x000000080400780c */ /* 0x040fe20003fa4270 */
[----:B------:R-:W-:Y:S01]  /*4530*/  @P2 STG.E desc[UR38][R6.64+0x4], R25 ;  /* 0x0000041906002986 */ /* 0x000fe2000c101926 */
[----:B------:R-:W-:Y:S01]  /*4540*/  ISETP.GT.AND P4, PT, R4, 0x9, PT ;  /* 0x000000090400780c */ /* 0x000fe20003f84270 */
[----:B------:R-:W-:Y:S01]  /*4550*/  IMAD.X R9, R9, 0x1, R7, P1 ;  /* 0x0000000109097824 */ /* 0x000fe200008e0607 */
[----:B------:R-:W-:Y:S01]  /*4560*/  ISETP.GT.AND P2, PT, R3, RZ, P5 ;  /* 0x000000ff0300720c */ /* 0x000fe20002f44270 */
[-C--:B------:R-:W-:Y:S01]  /*4570*/  FMUL R35, R35, R19.reuse ;  /* 0x0000001323237220 */ /* 0x080fe20000400000 */
[C---:B------:R-:W-:Y:S01]  /*4580*/  ISETP.GT.AND P1, PT, R3.reuse, RZ, P4 ;  /* 0x000000ff0300720c */ /* 0x040fe20002724270 */
[-C--:B0-----:R-:W-:Y:S01]  /*4590*/  FMUL R5, R26, R19.reuse ;  /* 0x000000131a057220 */ /* 0x081fe20000400000 */
[----:B------:R-:W-:Y:S01]  /*45a0*/  ISETP.GT.AND P4, PT, R3, 0x8, P4 ;  /* 0x000000080300780c */ /* 0x000fe20002784270 */
[-C--:B------:R-:W-:Y:S01]  /*45b0*/  FMUL R37, R37, R19.reuse ;  /* 0x0000001325257220 */ /* 0x080fe20000400000 */
[-C--:B------:R-:W-:Y:S01]  /*45c0*/  FMUL R39, R39, R19.reuse ;  /* 0x0000001327277220 */ /* 0x080fe20000400000 */
[-C--:B------:R-:W-:Y:S01]  /*45d0*/  FMUL R41, R41, R19.reuse ;  /* 0x0000001329297220 */ /* 0x080fe20000400000 */
[----:B------:R0:W-:Y:S01]  /*45e0*/  @P3 STG.E desc[UR38][R8.64], R5 ;  /* 0x0000000508003986 */ /* 0x0001e2000c101926 */
[C---:B------:R-:W-:Y:S01]  /*45f0*/  ISETP.GT.AND P3, PT, R4.reuse, 0x11, PT ;  /* 0x000000110400780c */ /* 0x040fe20003f64270 */
[-C--:B------:R-:W-:Y:S01]  /*4600*/  FMUL R43, R43, R19.reuse ;  /* 0x000000132b2b7220 */ /* 0x080fe20000400000 */
[-C--:B------:R-:W-:Y:S01]  /*4610*/  FMUL R45, R45, R19.reuse ;  /* 0x000000132d2d7220 */ /* 0x080fe20000400000 */
[----:B------:R-:W-:Y:S01]  /*4620*/  @P0 STG.E desc[UR38][R8.64+0x4], R27 ;  /* 0x0000041b08000986 */ /* 0x000fe2000c101926 */
[----:B------:R-:W-:Y:S01]  /*4630*/  ISETP.GT.AND P0, PT, R3, 0x8, P5 ;  /* 0x000000080300780c */ /* 0x000fe20002f04270 */
[-C--:B------:R-:W-:Y:S01]  /*4640*/  FMUL R47, R47, R19.reuse ;  /* 0x000000132f2f7220 */ /* 0x080fe20000400000 */
[----:B------:R-:W-:Y:S01]  /*4650*/  ISETP.GT.AND P5, PT, R4, 0x10, PT ;  /* 0x000000100400780c */ /* 0x000fe20003fa4270 */
[----:B------:R1:W-:Y:S01]  /*4660*/  @P2 STG.E desc[UR38][R6.64+0x20], R11 ;  /* 0x0000200b06002986 */ /* 0x0003e2000c101926 */
[-C--:B------:R-:W-:Y:S01]  /*4670*/  FMUL R49, R49, R19.reuse ;  /* 0x0000001331317220 */ /* 0x080fe20000400000 */
[-C--:B------:R-:W-:Y:S01]  /*4680*/  FMUL R51, R51, R19.reuse ;  /* 0x0000001333337220 */ /* 0x080fe20000400000 */
[C---:B------:R-:W-:Y:S01]  /*4690*/  ISETP.GT.AND P2, PT, R3.reuse, RZ, P5 ;  /* 0x000000ff0300720c */ /* 0x040fe20002f44270 */
[----:B------:R-:W-:Y:S01]  /*46a0*/  @P1 STG.E desc[UR38][R6.64+0x24], R29 ;  /* 0x0000241d06001986 */ /* 0x000fe2000c101926 */
[C---:B------:R-:W-:Y:S01]  /*46b0*/  ISETP.GT.AND P1, PT, R3.reuse, RZ, P3 ;  /* 0x000000ff0300720c */ /* 0x040fe20001f24270 */
[-C--:B0-----:R-:W-:Y:S01]  /*46c0*/  FMUL R5, R30, R19.reuse ;  /* 0x000000131e057220 */ /* 0x081fe20000400000 */
[----:B------:R-:W-:Y:S01]  /*46d0*/  ISETP.GT.AND P3, PT, R3, 0x8, P3 ;  /* 0x000000080300780c */ /* 0x000fe20001f64270 */
[-C--:B------:R-:W-:Y:S01]  /*46e0*/  FMUL R53, R53, R19.reuse ;  /* 0x0000001335357220 */ /* 0x080fe20000400000 */
[-C--:B------:R-:W-:Y:S01]  /*46f0*/  FMUL R55, R55, R19.reuse ;  /* 0x0000001337377220 */ /* 0x080fe20000400000 */
[-C--:B------:R-:W-:Y:S01]  /*4700*/  FMUL R57, R57, R19.reuse ;  /* 0x0000001339397220 */ /* 0x080fe20000400000 */
[----:B------:R0:W-:Y:S01]  /*4710*/  @P0 STG.E desc[UR38][R8.64+0x20], R5 ;  /* 0x0000200508000986 */ /* 0x0001e2000c101926 */
[-C--:B-1----:R-:W-:Y:S01]  /*4720*/  FMUL R11, R32, R19.reuse ;  /* 0x00000013200b7220 */ /* 0x082fe20000400000 */
[----:B------:R-:W-:Y:S01]  /*4730*/  ISETP.GT.AND P0, PT, R3, 0x8, P5 ;  /* 0x000000080300780c */ /* 0x000fe20002f04270 */
[-C--:B------:R-:W-:Y:S01]  /*4740*/  FMUL R59, R59, R19.reuse ;  /* 0x000000133b3b7220 */ /* 0x080fe20000400000 */
[----:B------:R-:W-:Y:S01]  /*4750*/  @P4 STG.E desc[UR38][R8.64+0x24], R31 ;  /* 0x0000241f08004986 */ /* 0x000fe2000c101926 */
[C---:B------:R-:W-:Y:S01]  /*4760*/  ISETP.GT.AND P5, PT, R4.reuse, 0x18, PT ;  /* 0x000000180400780c */ /* 0x040fe20003fa4270 */
[-C--:B------:R-:W-:Y:S01]  /*4770*/  FMUL R61, R61, R19.reuse ;  /* 0x000000133d3d7220 */ /* 0x080fe20000400000 */
[----:B------:R-:W-:Y:S01]  /*4780*/  ISETP.GT.AND P4, PT, R4, 0x19, PT ;  /* 0x000000190400780c */ /* 0x000fe20003f84270 */
[----:B------:R1:W-:Y:S01]  /*4790*/  @P2 STG.E desc[UR38][R6.64+0x40], R11 ;  /* 0x0000400b06002986 */ /* 0x0003e2000c101926 */
[----:B------:R-:W-:Y:S01]  /*47a0*/  ISETP.GT.AND P2, PT, R3, RZ, P5 ;  /* 0x000000ff0300720c */ /* 0x000fe20002f44270 */
[-C--:B------:R-:W-:Y:S01]  /*47b0*/  FMUL R63, R63, R19.reuse ;  /* 0x000000133f3f7220 */ /* 0x080fe20000400000 */
[-C--:B------:R-:W-:Y:S01]  /*47c0*/  FMUL R65, R65, R19.reuse ;  /* 0x0000001341417220 */ /* 0x080fe20000400000 */
        /* <DEDUP_REMOVED lines=32> */
[----:B------:R-:W-:Y:S01]  /*49d0*/  FMUL R87, R87, R19 ;  /* 0x0000001357577220 */ /* 0x000fe20000400000 */
[----:B------:R-:W-:Y:S01]  /*49e0*/  ISETP.GT.AND P4, PT, R4, 0x29, PT ;  /* 0x000000290400780c */ /* 0x000fe20003f84270 */
[----:B------:R1:W-:Y:S01]  /*49f0*/  @P2 STG.E desc[UR38][R6.64+0x80], R11 ;  /* 0x0000800b06002986 */ /* 0x0003e2000c101926 */
[----:B------:R-:W-:-:S03]  /*4a00*/  ISETP.GT.AND P2, PT, R3, RZ, P5 ;  /* 0x000000ff0300720c */ /* 0x000fc60002f44270 */
[----:B------:R-:W-:Y:S01]  /*4a10*/  @P1 STG.E desc[UR38][R6.64+0x84], R41 ;  /* 0x0000842906001986 */ /* 0x000fe2000c101926 */
[C---:B------:R-:W-:Y:S01]  /*4a20*/  ISETP.GT.AND P1, PT, R3.reuse, RZ, P4 ;  /* 0x000000ff0300720c */ /* 0x040fe20002724270 */
[----:B0-----:R-:W-:Y:S01]  /*4a30*/  FMUL R5, R42, R19 ;  /* 0x000000132a057220 */ /* 0x001fe20000400000 */
[----:B------:R-:W-:-:S04]  /*4a40*/  ISETP.GT.AND P4, PT, R3, 0x8, P4 ;  /* 0x000000080300780c */ /* 0x000fc80002784270 */
[----:B------:R0:W-:Y:S01]  /*4a50*/  @P0 STG.E desc[UR38][R8.64+0x80], R5 ;  /* 0x0000800508000986 */ /* 0x0001e2000c101926 */
[----:B-1----:R-:W-:Y:S01]  /*4a60*/  FMUL R11, R44, R19 ;  /* 0x000000132c0b7220 */ /* 0x002fe20000400000 */
[C---:B------:R-:W-:Y:S02]  /*4a70*/  ISETP.GT.AND P0, PT, R3.reuse, 0x8, P5 ;  /* 0x000000080300780c */ /* 0x040fe40002f04270 */
[----:B------:R-:W-:Y:S01]  /*4a80*/  @P3 STG.E desc[UR38][R8.64+0x84], R43 ;  /* 0x0000842b08003986 */ /* 0x000fe2000c101926 */
[C---:B------:R-:W-:Y:S02]  /*4a90*/  ISETP.GT.AND P5, PT, R4.reuse, 0x30, PT ;  /* 0x000000300400780c */ /* 0x040fe40003fa4270 */
        /* <DEDUP_REMOVED lines=21> */
[----:B------:R-:W-:Y:S02]  /*4bf0*/  ISETP.GT.AND P0, PT, R3, 0x8, P5 ;  /* 0x000000080300780c */ /* 0x000fe40002f04270 */
[----:B------:R-:W-:Y:S01]  /*4c00*/  @P3 STG.E desc[UR38][R8.64+0xc4], R51 ;  /* 0x0000c43308003986 */ /* 0x000fe2000c101926 */
[----:B------:R-:W-:-:S03]  /*4c10*/  ISETP.GT.AND P5, PT, R4, 0x40, PT ;  /* 0x000000400400780c */ /* 0x000fc60003fa4270 */
[----:B------:R1:W-:Y:S01]  /*4c20*/  @P2 STG.E desc[UR38][R6.64+0xe0], R11 ;  /* 0x0000e00b06002986 */ /* 0x0003e2000c101926 */
[----:B------:R-:W-:-:S03]  /*4c30*/  ISETP.GT.AND P3, PT, R3, RZ, P5 ;  /* 0x000000ff0300720c */ /* 0x000fc60002f64270 */
[----:B------:R-:W-:Y:S01]  /*4c40*/  @P1 STG.E desc[UR38][R6.64+0xe4], R53 ;  /* 0x0000e43506001986 */ /* 0x000fe2000c101926 */
[----:B------:R-:W-:Y:S01]  /*4c50*/  ISETP.GT.AND P1, PT, R4, 0x41, PT ;  /* 0x000000410400780c */ /* 0x000fe20003f24270 */
[----:B0-----:R-:W-:-:S03]  /*4c60*/  FMUL R5, R54, R19 ;  /* 0x0000001336057220 */ /* 0x001fc60000400000 */
[C---:B------:R-:W-:Y:S02]  /*4c70*/  ISETP.GT.AND P2, PT, R3.reuse, RZ, P1 ;  /* 0x000000ff0300720c */ /* 0x040fe40000f44270 */
[----:B------:R0:W-:Y:S01]  /*4c80*/  @P0 STG.E desc[UR38][R8.64+0xe0], R5 ;  /* 0x0000e00508000986 */ /* 0x0001e2000c101926 */
[-C--:B-1----:R-:W-:Y:S01]  /*4c90*/  FMUL R11, R56, R19.reuse ;  /* 0x00000013380b7220 */ /* 0x082fe20000400000 */
[C---:B------:R-:W-:Y:S02]  /*4ca0*/  ISETP.GT.AND P0, PT, R3.reuse, 0x8, P5 ;  /* 0x000000080300780c */ /* 0x040fe40002f04270 */
[----:B------:R-:W-:Y:S01]  /*4cb0*/  @P4 STG.E desc[UR38][R8.64+0xe4], R55 ;  /* 0x0000e43708004986 */ /* 0x000fe2000c101926 */
[C---:B------:R-:W-:Y:S02]  /*4cc0*/  ISETP.GT.AND P1, PT, R3.reuse, 0x8, P1 ;  /* 0x000000080300780c */ /* 0x040fe40000f24270 */
[C---:B------:R-:W-:Y:S01]  /*4cd0*/  ISETP.GT.AND P5, PT, R4.reuse, 0x48, PT ;  /* 0x000000480400780c */ /* 0x040fe20003fa4270 */
[----:B------:R1:W-:Y:S03]  /*4ce0*/  @P3 STG.E desc[UR38][R6.64+0x100], R11 ;  /* 0x0001000b06003986 */ /* 0x0003e6000c101926 */
[----:B------:R-:W-:Y:S01]  /*4cf0*/  ISETP.GT.AND P4, PT, R3, RZ, P5 ;  /* 0x000000ff0300720c */ /* 0x000fe20002f84270 */
[----:B------:R-:W-:Y:S01]  /*4d00*/  @P2 STG.E desc[UR38][R6.64+0x104], R57 ;  /* 0x0001043906002986 */ /* 0x000fe2000c101926 */
[----:B------:R-:W-:Y:S01]  /*4d10*/  ISETP.GT.AND P2, PT, R4, 0x49, PT ;  /* 0x000000490400780c */ /* 0x000fe20003f44270 */
[----:B0-----:R-:W-:-:S03]  /*4d20*/  FMUL R5, R58, R19 ;  /* 0x000000133a057220 */ /* 0x001fc60000400000 */
[C---:B------:R-:W-:Y:S02]  /*4d30*/  ISETP.GT.AND P3, PT, R3.reuse, RZ, P2 ;  /* 0x000000ff0300720c */ /* 0x040fe40001764270 */
[----:B------:R0:W-:Y:S01]  /*4d40*/  @P0 STG.E desc[UR38][R8.64+0x100], R5 ;  /* 0x0001000508000986 */ /* 0x0001e2000c101926 */
[----:B-1----:R-:W-:Y:S01]  /*4d50*/  FMUL R11, R60, R19 ;  /* 0x000000133c0b7220 */ /* 0x002fe20000400000 */
[C---:B------:R-:W-:Y:S02]  /*4d60*/  ISETP.GT.AND P2, PT, R3.reuse, 0x8, P2 ;  /* 0x000000080300780c */ /* 0x040fe40001744270 */
[----:B------:R-:W-:Y:S01]  /*4d70*/  @P1 STG.E desc[UR38][R8.64+0x104], R59 ;  /* 0x0001043b08001986 */ /* 0x000fe2000c101926 */
[----:B------:R-:W-:Y:S02]  /*4d80*/  ISETP.GT.AND P1, PT, R3, 0x8, P5 ;  /* 0x000000080300780c */ /* 0x000fe40002f24270 */
[C---:B------:R-:W-:Y:S01]  /*4d90*/  ISETP.GT.AND P5, PT, R4.reuse, 0x50, PT ;  /* 0x000000500400780c */ /* 0x040fe20003fa4270 */
[----:B------:R1:W-:Y:S01]  /*4da0*/  @P4 STG.E desc[UR38][R6.64+0x120], R11 ;  /* 0x0001200b06004986 */ /* 0x0003e2000c101926 */
[----:B------:R-:W-:-:S03]  /*4db0*/  ISETP.GT.AND P0, PT, R4, 0x51, PT ;  /* 0x000000510400780c */ /* 0x000fc60003f04270 */
[----:B------:R-:W-:Y:S01]  /*4dc0*/  @P3 STG.E desc[UR38][R6.64+0x124], R61 ;  /* 0x0001243d06003986 */ /* 0x000fe2000c101926 */
[C---:B------:R-:W-:Y:S01]  /*4dd0*/  ISETP.GT.AND P3, PT, R3.reuse, RZ, P5 ;  /* 0x000000ff0300720c */ /* 0x040fe20002f64270 */
[-C--:B0-----:R-:W-:Y:S01]  /*4de0*/  FMUL R5, R62, R19.reuse ;  /* 0x000000133e057220 */ /* 0x081fe20000400000 */
[C---:B------:R-:W-:Y:S02]  /*4df0*/  ISETP.GT.AND P4, PT, R3.reuse, RZ, P0 ;  /* 0x000000ff0300720c */ /* 0x040fe40000784270 */
[C---:B------:R-:W-:Y:S02]  /*4e00*/  ISETP.GT.AND P0, PT, R3.reuse, 0x8, P0 ;  /* 0x000000080300780c */ /* 0x040fe40000704270 */
[----:B------:R0:W-:Y:S01]  /*4e10*/  @P1 STG.E desc[UR38][R8.64+0x120], R5 ;  /* 0x0001200508001986 */ /* 0x0001e2000c101926 */
[----:B------:R-:W-:Y:S01]  /*4e20*/  ISETP.GT.AND P1, PT, R3, 0x8, P5 ;  /* 0x000000080300780c */ /* 0x000fe20002f24270 */
[----:B-1----:R-:W-:Y:S02]  /*4e30*/  FMUL R11, R64, R19 ;  /* 0x00000013400b7220 */ /* 0x002fe40000400000 */
[----:B------:R-:W-:Y:S01]  /*4e40*/  @P2 STG.E desc[UR38][R8.64+0x124], R63 ;  /* 0x0001243f08002986 */ /* 0x000fe2000c101926 */
[----:B------:R-:W-:-:S03]  /*4e50*/  ISETP.GT.AND P2, PT, R4, 0x58, PT ;  /* 0x000000580400780c */ /* 0x000fc60003f44270 */
[----:B------:R1:W-:Y:S01]  /*4e60*/  @P3 STG.E desc[UR38][R6.64+0x140], R11 ;  /* 0x0001400b06003986 */ /* 0x0003e2000c101926 */
[C---:B------:R-:W-:Y:S02]  /*4e70*/  ISETP.GT.AND P5, PT, R3.reuse, RZ, P2 ;  /* 0x000000ff0300720c */ /* 0x040fe400017a4270 */
[----:B------:R-:W-:Y:S01]  /*4e80*/  ISETP.GT.AND P3, PT, R4, 0x59, PT ;  /* 0x000000590400780c */ /* 0x000fe20003f64270 */
[-C--:B0-----:R-:W-:Y:S01]  /*4e90*/  FMUL R5, R66, R19.reuse ;  /* 0x0000001342057220 */ /* 0x081fe20000400000 */
[----:B------:R-:W-:Y:S01]  /*4ea0*/  @P4 STG.E desc[UR38][R6.64+0x144], R65 ;  /* 0x0001444106004986 */ /* 0x000fe2000c101926 */
[C---:B------:R-:W-:Y:S02]  /*4eb0*/  ISETP.GT.AND P2, PT, R3.reuse, 0x8, P2 ;  /* 0x000000080300780c */ /* 0x040fe40001744270 */
[C---:B------:R-:W-:Y:S01]  /*4ec0*/  ISETP.GT.AND P4, PT, R3.reuse, RZ, P3 ;  /* 0x000000ff0300720c */ /* 0x040fe20001f84270 */
[----:B------:R0:W-:Y:S01]  /*4ed0*/  @P1 STG.E desc[UR38][R8.64+0x140], R5 ;  /* 0x0001400508001986 */ /* 0x0001e2000c101926 */
[----:B------:R-:W-:Y:S01]  /*4ee0*/  ISETP.GT.AND P3, PT, R3, 0x8, P3 ;  /* 0x000000080300780c */ /* 0x000fe20001f64270 */
[----:B-1----:R-:W-:-:S02]  /*4ef0*/  FMUL R11, R68, R19 ;  /* 0x00000013440b7220 */ /* 0x002fc40000400000 */
[----:B------:R-:W-:Y:S01]  /*4f00*/  @P0 STG.E desc[UR38][R8.64+0x144], R67 ;  /* 0x0001444308000986 */ /* 0x000fe2000c101926 */
[C---:B------:R-:W-:Y:S02]  /*4f10*/  ISETP.GT.AND P0, PT, R4.reuse, 0x60, PT ;  /* 0x000000600400780c */ /* 0x040fe40003f04270 */
[----:B------:R-:W-:Y:S01]  /*4f20*/  ISETP.GT.AND P1, PT, R4, 0x61, PT ;  /* 0x000000610400780c */ /* 0x000fe20003f24270 */
[----:B------:R1:W-:Y:S01]  /*4f30*/  @P5 STG.E desc[UR38][R6.64+0x160], R11 ;  /* 0x0001600b06005986 */ /* 0x0003e2000c101926 */
[C---:B------:R-:W-:Y:S02]  /*4f40*/  ISETP.GT.AND P5, PT, R3.reuse, RZ, P0 ;  /* 0x000000ff0300720c */ /* 0x040fe400007a4270 */
[C---:B------:R-:W-:Y:S01]  /*4f50*/  ISETP.GT.AND P0, PT, R3.reuse, 0x8, P0 ;  /* 0x000000080300780c */ /* 0x040fe20000704270 */
[----:B0-----:R-:W-:Y:S01]  /*4f60*/  FMUL R5, R70, R19 ;  /* 0x0000001346057220 */ /* 0x001fe20000400000 */
[----:B------:R-:W-:Y:S01]  /*4f70*/  @P4 STG.E desc[UR38][R6.64+0x164], R69 ;  /* 0x0001644506004986 */ /* 0x000fe2000c101926 */
[----:B------:R-:W-:-:S02]  /*4f80*/  ISETP.GT.AND P4, PT, R3, RZ, P1 ;  /* 0x000000ff0300720c */ /* 0x000fc40000f84270 */
[----:B------:R-:W-:Y:S01]  /*4f90*/  ISETP.GT.AND P1, PT, R3, 0x8, P1 ;  /* 0x000000080300780c */ /* 0x000fe20000f24270 */
[----:B------:R0:W-:Y:S01]  /*4fa0*/  @P2 STG.E desc[UR38][R8.64+0x160], R5 ;  /* 0x0001600508002986 */ /* 0x0001e2000c101926 */
[----:B------:R-:W-:Y:S01]  /*4fb0*/  ISETP.GT.AND P2, PT, R4, 0x68, PT ;  /* 0x000000680400780c */ /* 0x000fe20003f44270 */
[----:B-1----:R-:W-:Y:S02]  /*4fc0*/  FMUL R11, R72, R19 ;  /* 0x00000013480b7220 */ /* 0x002fe40000400000 */
[----:B------:R-:W-:Y:S01]  /*4fd0*/  @P3 STG.E desc[UR38][R8.64+0x164], R71 ;  /* 0x0001644708003986 */ /* 0x000fe2000c101926 */
[----:B------:R-:W-:-:S03]  /*4fe0*/  ISETP.GT.AND P3, PT, R4, 0x69, PT ;  /* 0x000000690400780c */ /* 0x000fc60003f64270 */
[----:B------:R1:W-:Y:S01]  /*4ff0*/  @P5 STG.E desc[UR38][R6.64+0x180], R11 ;  /* 0x0001800b06005986 */ /* 0x0003e2000c101926 */
[C---:B------:R-:W-:Y:S02]  /*5000*/  ISETP.GT.AND P5, PT, R3.reuse, RZ, P2 ;  /* 0x000000ff0300720c */ /* 0x040fe400017a4270 */
[C---:B------:R-:W-:Y:S01]  /*5010*/  ISETP.GT.AND P2, PT, R3.reuse, 0x8, P2 ;  /* 0x000000080300780c */ /* 0x040fe20001744270 */
[-C--:B0-----:R-:W-:Y:S01]  /*5020*/  FMUL R5, R74, R19.reuse ;  /* 0x000000134a057220 */ /* 0x081fe20000400000 */
[----:B------:R-:W-:Y:S01]  /*5030*/  @P4 STG.E desc[UR38][R6.64+0x184], R73 ;  /* 0x0001844906004986 */ /* 0x000fe2000c101926 */
[C---:B------:R-:W-:Y:S02]  /*5040*/  ISETP.GT.AND P4, PT, R3.reuse, RZ, P3 ;  /* 0x000000ff0300720c */ /* 0x040fe40001f84270 */
[----:B------:R-:W-:Y:S01]  /*5050*/  ISETP.GT.AND P3, PT, R3, 0x8, P3 ;  /* 0x000000080300780c */ /* 0x000fe20001f64270 */
[----:B------:R0:W-:Y:S01]  /*5060*/  @P0 STG.E desc[UR38][R8.64+0x180], R5 ;  /* 0x0001800508000986 */ /* 0x0001e2000c101926 */
[----:B------:R-:W-:Y:S01]  /*5070*/  ISETP.GT.AND P0, PT, R4, 0x70, PT ;  /* 0x000000700400780c */ /* 0x000fe20003f04270 */
[----:B-1----:R-:W-:-:S02]  /*5080*/  FMUL R11, R76, R19 ;  /* 0x000000134c0b7220 */ /* 0x002fc40000400000 */
[----:B------:R-:W-:Y:S01]  /*5090*/  @P1 STG.E desc[UR38][R8.64+0x184], R75 ;  /* 0x0001844b08001986 */ /* 0x000fe2000c101926 */
[----:B------:R-:W-:-:S03]  /*50a0*/  ISETP.GT.AND P1, PT, R4, 0x71, PT ;  /* 0x000000710400780c */ /* 0x000fc60003f24270 */
[----:B------:R1:W-:Y:S01]  /*50b0*/  @P5 STG.E desc[UR38][R6.64+0x1a0], R11 ;  /* 0x0001a00b06005986 */ /* 0x0003e2000c101926 */
[C---:B------:R-:W-:Y:S02]  /*50c0*/  ISETP.GT.AND P5, PT, R3.reuse, RZ, P0 ;  /* 0x000000ff0300720c */ /* 0x040fe400007a4270 */
[C---:B------:R-:W-:Y:S01]  /*50d0*/  ISETP.GT.AND P0, PT, R3.reuse, 0x8, P0 ;  /* 0x000000080300780c */ /* 0x040fe20000704270 */
[----:B------:R-:W-:Y:S01]  /*50e0*/  @P4 STG.E desc[UR38][R6.64+0x1a4], R77 ;  /* 0x0001a44d06004986 */ /* 0x000fe2000c101926 */
[-C--:B0-----:R-:W-:Y:S01]  /*50f0*/  FMUL R5, R78, R19.reuse ;  /* 0x000000134e057220 */ /* 0x081fe20000400000 */
[C---:B------:R-:W-:Y:S02]  /*5100*/  ISETP.GT.AND P4, PT, R3.reuse, RZ, P1 ;  /* 0x000000ff0300720c */ /* 0x040fe40000f84270 */
[----:B------:R-:W-:Y:S02]  /*5110*/  ISETP.GT.AND P1, PT, R3, 0x8, P1 ;  /* 0x000000080300780c */ /* 0x000fe40000f24270 */
[----:B------:R0:W-:Y:S01]  /*5120*/  @P2 STG.E desc[UR38][R8.64+0x1a0], R5 ;  /* 0x0001a00508002986 */ /* 0x0001e2000c101926 */
[----:B------:R-:W-:Y:S01]  /*5130*/  ISETP.GT.AND P2, PT, R4, 0x78, PT ;  /* 0x000000780400780c */ /* 0x000fe20003f44270 */
[----:B-1----:R-:W-:-:S02]  /*5140*/  FMUL R11, R80, R19 ;  /* 0x00000013500b7220 */ /* 0x002fc40000400000 */
[----:B------:R-:W-:Y:S01]  /*5150*/  @P3 STG.E desc[UR38][R8.64+0x1a4], R79 ;  /* 0x0001a44f08003986 */ /* 0x000fe2000c101926 */
[----:B------:R-:W-:Y:S01]  /*5160*/  ISETP.GT.AND P3, PT, R4, 0x79, PT ;  /* 0x000000790400780c */ /* 0x000fe20003f64270 */
[----:B------:R-:W-:Y:S02]  /*5170*/  @P5 IMAD.MOV.U32 R4, RZ, RZ, R6 ;  /* 0x000000ffff045224 */ /* 0x000fe400078e0006 */
[----:B0-----:R-:W-:-:S05]  /*5180*/  @P5 IMAD.MOV.U32 R5, RZ, RZ, R7 ;  /* 0x000000ffff055224 */ /* 0x001fca00078e0007 */
[----:B------:R0:W-:Y:S01]  /*5190*/  @P5 STG.E desc[UR38][R4.64+0x1c0], R11 ;  /* 0x0001c00b04005986 */ /* 0x0001e2000c101926 */
[C---:B------:R-:W-:Y:S02]  /*51a0*/  ISETP.GT.AND P5, PT, R3.reuse, RZ, P3 ;  /* 0x000000ff0300720c */ /* 0x040fe40001fa4270 */
[----:B------:R-:W-:Y:S01]  /*51b0*/  ISETP.GT.AND P3, PT, R3, 0x8, P3 ;  /* 0x000000080300780c */ /* 0x000fe20001f64270 */
[----:B0-----:R-:W-:Y:S02]  /*51c0*/  @P4 IMAD.MOV.U32 R4, RZ, RZ, R6 ;  /* 0x000000ffff044224 */ /* 0x001fe400078e0006 */
[----:B------:R-:W-:Y:S01]  /*51d0*/  FMUL R11, R84, R19 ;  /* 0x00000013540b7220 */ /* 0x000fe20000400000 */
[----:B------:R-:W-:-:S05]  /*51e0*/  @P4 IMAD.MOV.U32 R5, RZ, RZ, R7 ;  /* 0x000000ffff054224 */ /* 0x000fca00078e0007 */
[----:B------:R0:W-:Y:S01]  /*51f0*/  @P4 STG.E desc[UR38][R4.64+0x1c4], R81 ;  /* 0x0001c45104004986 */ /* 0x0001e2000c101926 */
[C---:B------:R-:W-:Y:S02]  /*5200*/  ISETP.GT.AND P4, PT, R3.reuse, RZ, P2 ;  /* 0x000000ff0300720c */ /* 0x040fe40001784270 */
[----:B------:R-:W-:Y:S01]  /*5210*/  ISETP.GT.AND P2, PT, R3, 0x8, P2 ;  /* 0x000000080300780c */ /* 0x000fe20001744270 */
[----:B------:R-:W-:Y:S01]  /*5220*/  FMUL R3, R82, R19 ;  /* 0x0000001352037220 */ /* 0x000fe20000400000 */
[----:B0-----:R-:W-:Y:S02]  /*5230*/  @P0 IMAD.MOV.U32 R4, RZ, RZ, R8 ;  /* 0x000000ffff040224 */ /* 0x001fe400078e0008 */
[----:B------:R-:W-:-:S05]  /*5240*/  @P0 IMAD.MOV.U32 R5, RZ, RZ, R9 ;  /* 0x000000ffff050224 */ /* 0x000fca00078e0009 */
[----:B------:R0:W-:Y:S02]  /*5250*/  @P0 STG.E desc[UR38][R4.64+0x1c0], R3 ;  /* 0x0001c00304000986 */ /* 0x0001e4000c101926 */
[----:B0-----:R-:W-:Y:S02]  /*5260*/  @P1 IMAD.MOV.U32 R4, RZ, RZ, R8 ;  /* 0x000000ffff041224 */ /* 0x001fe400078e0008 */
[----:B------:R-:W-:-:S05]  /*5270*/  @P1 IMAD.MOV.U32 R5, RZ, RZ, R9 ;  /* 0x000000ffff051224 */ /* 0x000fca00078e0009 */
[----:B------:R0:W-:Y:S02]  /*5280*/  @P1 STG.E desc[UR38][R4.64+0x1c4], R83 ;  /* 0x0001c45304001986 */ /* 0x0001e4000c101926 */
[----:B0-----:R-:W-:Y:S02]  /*5290*/  @P4 IMAD.MOV.U32 R4, RZ, RZ, R6 ;  /* 0x000000ffff044224 */ /* 0x001fe400078e0006 */
[----:B------:R-:W-:-:S05]  /*52a0*/  @P4 IMAD.MOV.U32 R5, RZ, RZ, R7 ;  /* 0x000000ffff054224 */ /* 0x000fca00078e0007 */
[----:B------:R0:W-:Y:S04]  /*52b0*/  @P4 STG.E desc[UR38][R4.64+0x1e0], R11 ;  /* 0x0001e00b04004986 */ /* 0x0001e8000c101926 */
[----:B------:R4:W-:Y:S01]  /*52c0*/  @P5 STG.E desc[UR38][R6.64+0x1e4], R85 ;  /* 0x0001e45506005986 */ /* 0x0009e2000c101926 */
[----:B0-----:R-:W-:Y:S02]  /*52d0*/  @P2 IMAD.MOV.U32 R4, RZ, RZ, R8 ;  /* 0x000000ffff042224 */ /* 0x001fe400078e0008 */
[----:B------:R-:W-:-:S05]  /*52e0*/  @P2 IMAD.MOV.U32 R5, RZ, RZ, R9 ;  /* 0x000000ffff052224 */ /* 0x000fca00078e0009 */
[----:B------:R4:W-:Y:S04]  /*52f0*/  @P2 STG.E desc[UR38][R4.64+0x1e0], R13 ;  /* 0x0001e00d04002986 */ /* 0x0009e8000c101926 */
[----:B------:R4:W-:Y:S02]  /*5300*/  @P3 STG.E desc[UR38][R8.64+0x1e4], R87 ;  /* 0x0001e45708003986 */ /* 0x0009e4000c101926 */
.L_x_154:
[----:B------:R-:W-:Y:S05]  /*5310*/  BSYNC B0 ;  /* 0x0000000000007941 */ /* 0x000fea0003800000 */
.L_x_28:
[----:B------:R-:W-:Y:S01]  /*5320*/  IADD3 R16, P0, R16, UR36, RZ ;  /* 0x0000002410107c10 */ /* 0x000fe2000ff1e0ff */
[----:B------:R-:W-:Y:S01]  /*5330*/  ULDC.64 UR4, c[0x0][0x650] ;  /* 0x0001940000047ab9 */ /* 0x000fe20000000a00 */
[----:B------:R-:W-:Y:S01]  /*5340*/  PRMT R3, RZ, 0x7610, R3 ;  /* 0x00007610ff037816 */ /* 0x000fe20000000003 */
[----:B------:R-:W-:Y:S01]  /*5350*/  IMAD.MOV.U32 R100, RZ, RZ, -0x1 ;  /* 0xffffffffff647424 */ /* 0x000fe200078e00ff */
[----:B------:R-:W-:Y:S01]  /*5360*/  IADD3.X R17, R17, UR42, RZ, P0, !PT ;  /* 0x0000002a11117c10 */ /* 0x000fe200087fe4ff */
[----:B------:R-:W-:Y:S01]  /*5370*/  IMAD.MOV.U32 R99, RZ, RZ, -0x1 ;  /* 0xffffffffff637424 */ /* 0x000fe200078e00ff */
[----:B------:R-:W-:-:S04]  /*5380*/  ISETP.GE.U32.AND P0, PT, R16, UR4, PT ;  /* 0x0000000410007c0c */ /* 0x000fc8000bf06070 */
[----:B------:R-:W-:-:S13]  /*5390*/  ISETP.GE.U32.AND.EX P0, PT, R17, UR5, PT, P0 ;  /* 0x0000000511007c0c */ /* 0x000fda000bf06100 */
[----:B------:R-:W-:Y:S05]  /*53a0*/  @P0 BRA `(.L_x_155) ;  /* 0x00000004004c0947 */ /* 0x000fea0003800000 */
[----:B--2---:R-:W2:Y:S01]  /*53b0*/  LDC.64 R10, c[0x0][0x628] ;  /* 0x00018a00ff0a7b82 */ /* 0x004ea20000000a00 */
[----:B0--3--:R-:W0:Y:S01]  /*53c0*/  S2R R12, SR_CTAID.X ;  /* 0x00000000000c7919 */ /* 0x009e220000002500 */
[----:B-1--4-:R-:W-:Y:S02]  /*53d0*/  IMAD.MOV.U32 R8, RZ, RZ, R16 ;  /* 0x000000ffff087224 */ /* 0x012fe400078e0010 */
[----:B------:R-:W-:Y:S01]  /*53e0*/  IMAD.MOV.U32 R9, RZ, RZ, R17 ;  /* 0x000000ffff097224 */ /* 0x000fe200078e0011 */
[----:B------:R-:W1:Y:S03]  /*53f0*/  S2R R20, SR_CTAID.Y ;  /* 0x0000000000147919 */ /* 0x000e660000002600 */
[----:B------:R-:W3:Y:S08]  /*5400*/  LDC R0, c[0x0][0x630] ;  /* 0x00018c00ff007b82 */ /* 0x000ef00000000800 */
[----:B------:R-:W4:Y:S01]  /*5410*/  LDC.64 R14, c[0x0][0x620] ;  /* 0x00018800ff0e7b82 */ /* 0x000f220000000a00 */
[----:B--2---:R-:W-:-:S04]  /*5420*/  ISETP.NE.U32.AND P0, PT, R10, RZ, PT ;  /* 0x000000ff0a00720c */ /* 0x004fc80003f05070 */
[----:B------:R-:W-:-:S13]  /*5430*/  ISETP.NE.AND.EX P0, PT, R11, RZ, PT, P0 ;  /* 0x000000ff0b00720c */ /* 0x000fda0003f05300 */
[----:B01-34-:R-:W-:Y:S05]  /*5440*/  @!P0 BRA `(.L_x_156) ;  /* 0x0000000000288947 */ /* 0x01bfea0003800000 */
        /* <DEDUP_REMOVED lines=10> */
.L_x_156:
[-CC-:B------:R-:W-:Y:S01]  /*54f0*/  SHF.R.U64 R99, R8, R0.reuse, R9.reuse ;  /* 0x0000000008637219 */ /* 0x180fe20000001209 */
[----:B------:R-:W0:Y:S01]  /*5500*/  LDC.64 R26, c[0x0][0x640] ;  /* 0x00019000ff1a7b82 */ /* 0x000e220000000a00 */
[----:B------:R-:W-:Y:S01]  /*5510*/  SHF.R.U32.HI R0, RZ, R0, R9 ;  /* 0x00000000ff007219 */ /* 0x000fe20000011609 */
[----:B------:R-:W-:Y:S01]  /*5520*/  ULDC UR4, c[0x0][0x150] ;  /* 0x0000540000047ab9 */ /* 0x000fe20000000800 */
[----:B------:R-:W-:Y:S02]  /*5530*/  IADD3 R3, P0, RZ, -R99, RZ ;  /* 0x80000063ff037210 */ /* 0x000fe40007f1e0ff */
[----:B------:R-:W-:-:S03]  /*5540*/  I2FP.F32.U32 R7, R12 ;  /* 0x0000000c00077245 */ /* 0x000fc60000201000 */
[----:B------:R-:W1:Y:S01]  /*5550*/  LDC R6, c[0x0][0x618] ;  /* 0x00018600ff067b82 */ /* 0x000e620000000800 */
[----:B------:R-:W-:Y:S02]  /*5560*/  IMAD.X R5, RZ, RZ, ~R0, P0 ;  /* 0x000000ffff057224 */ /* 0x000fe400000e0e00 */
[----:B------:R-:W-:Y:S01]  /*5570*/  FMUL R7, R7, UR4 ;  /* 0x0000000407077c20 */ /* 0x000fe20008400000 */
[----:B------:R-:W-:Y:S01]  /*5580*/  ULDC UR4, c[0x0][0x154] ;  /* 0x0000550000047ab9 */ /* 0x000fe20000000800 */
[-C--:B------:R-:W-:Y:S02]  /*5590*/  IMAD R0, R5, R14.reuse, RZ ;  /* 0x0000000e05007224 */ /* 0x080fe400078e02ff */
[C---:B------:R-:W-:Y:S01]  /*55a0*/  IMAD.WIDE.U32 R4, R3.reuse, R14, R16 ;  /* 0x0000000e03047225 */ /* 0x040fe200078e0010 */
[----:B------:R-:W2:Y:S01]  /*55b0*/  LDC R8, c[0x0][0x608] ;  /* 0x00018200ff087b82 */ /* 0x000ea20000000800 */
[----:B------:R-:W3:Y:S02]  /*55c0*/  F2I.U32.TRUNC.NTZ R7, R7 ;  /* 0x0000000700077305 */ /* 0x000ee4000020f000 */
[----:B------:R-:W-:Y:S01]  /*55d0*/  IMAD R3, R3, R15, R0 ;  /* 0x0000000f03037224 */ /* 0x000fe200078e0200 */
[----:B------:R-:W-:-:S03]  /*55e0*/  I2FP.F32.U32 R0, R20 ;  /* 0x0000001400007245 */ /* 0x000fc60000201000 */
[----:B------:R-:W-:Y:S01]  /*55f0*/  IMAD.IADD R3, R5, 0x1, R3 ;  /* 0x0000000105037824 */ /* 0x000fe200078e0203 */
[----:B------:R-:W4:Y:S01]  /*5600*/  LDC R11, c[0x0][0x658] ;  /* 0x00019600ff0b7b82 */ /* 0x000f220000000800 */
[----:B0-----:R-:W-:-:S04]  /*5610*/  ISETP.NE.U32.AND P0, PT, R26, RZ, PT ;  /* 0x000000ff1a00720c */ /* 0x001fc80003f05070 */
[----:B------:R-:W-:-:S03]  /*5620*/  ISETP.NE.AND.EX P0, PT, R27, RZ, PT, P0 ;  /* 0x000000ff1b00720c */ /* 0x000fc60003f05300 */
[----:B------:R-:W0:Y:S01]  /*5630*/  LDC R9, c[0x0][0x144] ;  /* 0x00005100ff097b82 */ /* 0x000e220000000800 */
[-C--:B-1----:R-:W-:Y:S01]  /*5640*/  SHF.R.U64 R10, R4, R6.reuse, R3 ;  /* 0x00000006040a7219 */ /* 0x082fe20000001203 */
[----:B---3--:R-:W-:Y:S01]  /*5650*/  IMAD.MOV R7, RZ, RZ, -R7 ;  /* 0x000000ffff077224 */ /* 0x008fe200078e0a07 */
[----:B------:R-:W-:Y:S01]  /*5660*/  SHF.R.U32.HI R3, RZ, R6, R3 ;  /* 0x00000006ff037219 */ /* 0x000fe20000011603 */
[----:B------:R-:W-:-:S04]  /*5670*/  FMUL R6, R0, UR4 ;  /* 0x0000000400067c20 */ /* 0x000fc80008400000 */
[----:B------:R-:W1:Y:S01]  /*5680*/  LDC R21, c[0x0][0x148] ;  /* 0x00005200ff157b82 */ /* 0x000e620000000800 */
[----:B------:R3:W0:Y:S01]  /*5690*/  F2I.U32.TRUNC.NTZ R14, R6 ;  /* 0x00000006000e7305 */ /* 0x000622000020f000 */
[-CC-:B--2---:R-:W-:Y:S02]  /*56a0*/  SHF.R.U64 R13, R10, R8.reuse, R3.reuse ;  /* 0x000000080a0d7219 */ /* 0x184fe40000001203 */
[----:B------:R-:W-:-:S04]  /*56b0*/  SHF.R.U32.HI R0, RZ, R8, R3 ;  /* 0x00000008ff007219 */ /* 0x000fc80000011603 */
[----:B------:R-:W2:Y:S01]  /*56c0*/  LDC R24, c[0x0][0x648] ;  /* 0x00019200ff187b82 */ /* 0x000ea20000000800 */
[-CC-:B----4-:R-:W-:Y:S02]  /*56d0*/  SHF.R.U64 R15, R13, R11.reuse, R0.reuse ;  /* 0x0000000b0d0f7219 */ /* 0x190fe40000001200 */
[----:B------:R-:W-:-:S03]  /*56e0*/  SHF.R.U32.HI R5, RZ, R11, R0 ;  /* 0x0000000bff057219 */ /* 0x000fc60000011600 */
[----:B------:R-:W-:Y:S02]  /*56f0*/  IMAD.MOV.U32 R4, RZ, RZ, R15 ;  /* 0x000000ffff047224 */ /* 0x000fe400078e000f */
[----:B------:R-:W4:Y:S01]  /*5700*/  LDC R28, c[0x0][0x638] ;  /* 0x00018e00ff1c7b82 */ /* 0x000f220000000800 */
[----:B0-----:R-:W-:-:S07]  /*5710*/  IMAD R25, R9, R7, R12 ;  /* 0x0000000709197224 */ /* 0x001fce00078e020c */
[----:B------:R-:W0:Y:S08]  /*5720*/  LDC R29, c[0x0][0x610] ;  /* 0x00018400ff1d7b82 */ /* 0x000e300000000800 */
[----:B------:R-:W0:Y:S01]  /*5730*/  LDC R30, c[0x0][0x600] ;  /* 0x00018000ff1e7b82 */ /* 0x000e220000000800 */
[----:B-123--:R-:W-:Y:S05]  /*5740*/  @!P0 BRA `(.L_x_157) ;  /* 0x0000000000288947 */ /* 0x00efea0003800000 */
        /* <DEDUP_REMOVED lines=10> */
.L_x_157:
[----:B------:R-:W-:Y:S01]  /*57f0*/  ISETP.NE.AND P0, PT, R2, 0x1, PT ;  /* 0x000000010200780c */ /* 0x000fe20003f05270 */
[----:B------:R-:W-:Y:S01]  /*5800*/  IMAD.MOV R14, RZ, RZ, -R14 ;  /* 0x000000ffff0e7224 */ /* 0x000fe200078e0a0e */
[----:B------:R-:W-:Y:S02]  /*5810*/  SHF.R.U64 R0, R4, R24, R5 ;  /* 0x0000001804007219 */ /* 0x000fe40000001205 */
[----:B------:R-:W-:Y:S02]  /*5820*/  LOP3.LUT R3, R13, R96, RZ, 0xc0, !PT ;  /* 0x000000600d037212 */ /* 0x000fe400078ec0ff */
[----:B------:R-:W-:Y:S01]  /*5830*/  LOP3.LUT R10, R10, R95, RZ, 0xc0, !PT ;  /* 0x0000005f0a0a7212 */ /* 0x000fe200078ec0ff */
[----:B------:R-:W-:Y:S02]  /*5840*/  IMAD.MOV R4, RZ, RZ, -R0 ;  /* 0x000000ffff047224 */ /* 0x000fe400078e0a00 */
[----:B------:R-:W-:Y:S02]  /*5850*/  IMAD R0, R90, R0, R3 ;  /* 0x000000005a007224 */ /* 0x000fe400078e0203 */
[----:B----4-:R-:W-:-:S02]  /*5860*/  IMAD R3, R4, R28, R15 ;  /* 0x0000001c04037224 */ /* 0x010fc400078e020f */
[----:B------:R-:W-:Y:S02]  /*5870*/  @P0 IMAD R25, R21, R14, R20 ;  /* 0x0000000e15190224 */ /* 0x000fe400078e0214 */
[----:B0-----:R-:W-:Y:S02]  /*5880*/  IMAD R5, R3, R30, R10 ;  /* 0x0000001e03057224 */ /* 0x001fe400078e020a */
[----:B------:R-:W-:Y:S02]  /*5890*/  IMAD R0, R0, R29, R25 ;  /* 0x0000001d00007224 */ /* 0x000fe400078e0219 */
[----:B------:R-:W-:-:S03]  /*58a0*/  IMAD.MOV.U32 R4, RZ, RZ, 0x1 ;  /* 0x00000001ff047424 */ /* 0x000fc600078e00ff */
[----:B------:R-:W-:Y:S02]  /*58b0*/  SEL R100, R5, R0, !P0 ;  /* 0x0000000005647207 */ /* 0x000fe40004000000 */
[----:B------:R-:W-:Y:S02]  /*58c0*/  PRMT R3, R4, 0x7610, R3 ;  /* 0x0000761004037816 */ /* 0x000fe40000000003 */
[----:B------:R-:W-:-:S07]  /*58d0*/  SEL R0, R0, R5, !P0 ;  /* 0x0000000500007207 */ /* 0x000fce0004000000 */
.L_x_155:
[----:B------:R-:W-:Y:S01]  /*58e0*/  UIMAD.WIDE.U32 UR4, UR41, 0x24924925, URZ ;  /* 0x24924925290478a5 */ /* 0x000fe2000f8e003f */
[----:B------:R-:W-:Y:S01]  /*58f0*/  LOP3.LUT P0, RZ, R3, 0xff, RZ, 0xc0, !PT ;  /* 0x000000ff03ff7812 */ /* 0x000fe2000780c0ff */
[----:B------:R-:W-:Y:S02]  /*5900*/  IMAD.MOV.U32 R101, RZ, RZ, R0 ;  /* 0x000000ffff657224 */ /* 0x000fe400078e0000 */
[----:B------:R-:W-:-:S04]  /*5910*/  UIADD3 UR4, UR41, -UR5, URZ ;  /* 0x8000000529047290 */ /* 0x000fc8000fffe03f */
[----:B------:R-:W-:-:S04]  /*5920*/  ULEA.HI UR4, UR4, UR5, URZ, 0x1f ;  /* 0x0000000504047291 */ /* 0x000fc8000f8ff83f */
[----:B------:R-:W-:-:S04]  /*5930*/  USHF.R.U32.HI UR4, URZ, 0x2, UR4 ;  /* 0x000000023f047899 */ /* 0x000fc80008011604 */
[----:B------:R-:W-:Y:S01]  /*5940*/  UIMAD UR41, UR4, -0x7, UR41 ;  /* 0xfffffff9042978a4 */ /* 0x000fe2000f8e0229 */
[----:B------:R-:W-:Y:S11]  /*5950*/  @P0 BRA `(.L_x_158) ;  /* 0xffffffb800300947 */ /* 0x000ff6000383ffff */
[----:B------:R-:W-:Y:S05]  /*5960*/  EXIT ;  /* 0x000000000000794d */ /* 0x000fea0003800000 */
.L_x_3:
        /* <DEDUP_REMOVED lines=26> */
.L_x_160:
[--C-:B------:R-:W-:Y:S01]  /*5b10*/  SHF.R.U64 R14, R12, R20, R13.reuse ;  /* 0x000000140c0e7219 */ /* 0x100fe2000000120d */
[----:B------:R-:W0:Y:S01]  /*5b20*/  LDC R24, c[0x0][0x618] ;  /* 0x00018600ff187b82 */ /* 0x000e220000000800 */
[----:B------:R-:W-:Y:S01]  /*5b30*/  I2FP.F32.U32 R8, R6 ;  /* 0x0000000600087245 */ /* 0x000fe20000201000 */
[----:B------:R-:W-:Y:S01]  /*5b40*/  ULDC UR4, c[0x0][0x150] ;  /* 0x0000540000047ab9 */ /* 0x000fe20000000800 */
[----:B------:R-:W-:Y:S02]  /*5b50*/  SHF.R.U32.HI R7, RZ, R20, R13 ;  /* 0x00000014ff077219 */ /* 0x000fe4000001160d */
[----:B------:R-:W-:Y:S01]  /*5b60*/  IADD3 R11, P0, RZ, -R14, RZ ;  /* 0x8000000eff0b7210 */ /* 0x000fe20007f1e0ff */
[----:B------:R-:W-:Y:S01]  /*5b70*/  FMUL R13, R8, UR4 ;  /* 0x00000004080d7c20 */ /* 0x000fe20008400000 */
[----:B------:R-:W-:Y:S01]  /*5b80*/  ULDC UR4, c[0x0][0x154] ;  /* 0x0000550000047ab9 */ /* 0x000fe20000000800 */
[----:B------:R-:W1:Y:S02]  /*5b90*/  LDC.64 R26, c[0x0][0x640] ;  /* 0x00019000ff1a7b82 */ /* 0x000e640000000a00 */
[----:B------:R-:W-:-:S02]  /*5ba0*/  IMAD.X R7, RZ, RZ, ~R7, P0 ;  /* 0x000000ffff077224 */ /* 0x000fc400000e0e07 */
[----:B------:R-:W2:Y:S01]  /*5bb0*/  F2I.U32.TRUNC.NTZ R13, R13 ;  /* 0x0000000d000d7305 */ /* 0x000ea2000020f000 */
[----:B------:R-:W-:-:S03]  /*5bc0*/  IMAD.WIDE.U32 R8, R11, R22, R16 ;  /* 0x000000160b087225 */ /* 0x000fc600078e0010 */
[----:B------:R-:W3:Y:S01]  /*5bd0*/  LDC R15, c[0x0][0x144] ;  /* 0x00005100ff0f7b82 */ /* 0x000ee20000000800 */
[----:B------:R-:W-:-:S04]  /*5be0*/  IMAD R10, R7, R22, RZ ;  /* 0x00000016070a7224 */ /* 0x000fc800078e02ff */
[----:B------:R-:W-:Y:S02]  /*5bf0*/  IMAD R7, R11, R23, R10 ;  /* 0x000000170b077224 */ /* 0x000fe400078e020a */
[----:B------:R-:W-:Y:S01]  /*5c00*/  IMAD.MOV.U32 R10, RZ, RZ, -0x1 ;  /* 0xffffffffff0a7424 */ /* 0x000fe200078e00ff */
[----:B------:R-:W4:Y:S01]  /*5c10*/  LDC R20, c[0x0][0x608] ;  /* 0x00018200ff147b82 */ /* 0x000f220000000800 */
[----:B------:R-:W-:Y:S01]  /*5c20*/  IMAD.IADD R7, R9, 0x1, R7 ;  /* 0x0000000109077824 */ /* 0x000fe200078e0207 */
[----:B------:R-:W-:-:S04]  /*5c30*/  I2FP.F32.U32 R9, R5 ;  /* 0x0000000500097245 */ /* 0x000fc80000201000 */
[-C--:B0-----:R-:W-:Y:S01]  /*5c40*/  SHF.R.U64 R12, R8, R24.reuse, R7 ;  /* 0x00000018080c7219 */ /* 0x081fe20000001207 */
[----:B--2---:R-:W-:Y:S01]  /*5c50*/  IMAD.MOV R8, RZ, RZ, -R13 ;  /* 0x000000ffff087224 */ /* 0x004fe200078e0a0d */
[----:B------:R-:W0:Y:S01]  /*5c60*/  LDC R11, c[0x0][0x658] ;  /* 0x00019600ff0b7b82 */ /* 0x000e220000000800 */
[----:B-1----:R-:W-:Y:S01]  /*5c70*/  ISETP.NE.U32.AND P0, PT, R26, RZ, PT ;  /* 0x000000ff1a00720c */ /* 0x002fe20003f05070 */
[----:B------:R-:W-:Y:S01]  /*5c80*/  FMUL R9, R9, UR4 ;  /* 0x0000000409097c20 */ /* 0x000fe20008400000 */
[----:B------:R-:W-:Y:S02]  /*5c90*/  SHF.R.U32.HI R7, RZ, R24, R7 ;  /* 0x00000018ff077219 */ /* 0x000fe40000011607 */
[----:B------:R-:W-:-:S03]  /*5ca0*/  ISETP.NE.AND.EX P0, PT, R27, RZ, PT, P0 ;  /* 0x000000ff1b00720c */ /* 0x000fc60003f05300 */
[----:B------:R-:W1:Y:S01]  /*5cb0*/  LDC R22, c[0x0][0x148] ;  /* 0x00005200ff167b82 */ /* 0x000e620000000800 */
[----:B---3--:R-:W-:Y:S02]  /*5cc0*/  IMAD R23, R15, R8, R6 ;  /* 0x000000080f177224 */ /* 0x008fe400078e0206 */
[----:B------:R-:W-:-:S05]  /*5cd0*/  IMAD.MOV.U32 R8, RZ, RZ, 0x1 ;  /* 0x00000001ff087424 */ /* 0x000fca00078e00ff */
[----:B------:R-:W2:Y:S01]  /*5ce0*/  LDC R21, c[0x0][0x600] ;  /* 0x00018000ff157b82 */ /* 0x000ea20000000800 */
[-CC-:B----4-:R-:W-:Y:S02]  /*5cf0*/  SHF.R.U64 R15, R12, R20.reuse, R7.reuse ;  /* 0x000000140c0f7219 */ /* 0x190fe40000001207 */
[----:B------:R-:W-:Y:S02]  /*5d00*/  SHF.R.U32.HI R6, RZ, R20, R7 ;  /* 0x00000014ff067219 */ /* 0x000fe40000011607 */
[----:B------:R3:W4:Y:S03]  /*5d10*/  F2I.U32.TRUNC.NTZ R20, R9 ;  /* 0x0000000900147305 */ /* 0x000726000020f000 */
[----:B------:R-:W1:Y:S01]  /*5d20*/  LDC R25, c[0x0][0x648] ;  /* 0x00019200ff197b82 */ /* 0x000e620000000800 */
[-C--:B0-----:R-:W-:Y:S02]  /*5d30*/  SHF.R.U64 R19, R15, R11.reuse, R6 ;  /* 0x0000000b0f137219 */ /* 0x081fe40000001206 */
[----:B------:R-:W-:-:S02]  /*5d40*/  SHF.L.U32 R10, R10, R11, RZ ;  /* 0x0000000b0a0a7219 */ /* 0x000fc400000006ff */
[-C--:B------:R-:W-:Y:S01]  /*5d50*/  SHF.R.U32.HI R7, RZ, R11.reuse, R6 ;  /* 0x0000000bff077219 */ /* 0x080fe20000011606 */
[----:B------:R-:W-:Y:S01]  /*5d60*/  IMAD.MOV.U32 R6, RZ, RZ, R19 ;  /* 0x000000ffff067224 */ /* 0x000fe200078e0013 */
[----:B------:R-:W-:Y:S01]  /*5d70*/  SHF.L.U32 R24, R8, R11, RZ ;  /* 0x0000000b08187219 */ /* 0x000fe200000006ff */
[----:B------:R-:W0:Y:S01]  /*5d80*/  LDC R28, c[0x0][0x638] ;  /* 0x00018e00ff1c7b82 */ /* 0x000e220000000800 */
[----:B------:R-:W-:-:S07]  /*5d90*/  LOP3.LUT R30, RZ, R10, RZ, 0x33, !PT ;  /* 0x0000000aff1e7212 */ /* 0x000fce00078e33ff */
[----:B------:R-:W0:Y:S01]  /*5da0*/  LDC R29, c[0x0][0x610] ;  /* 0x00018400ff1d7b82 */ /* 0x000e220000000800 */
[----:B---34-:R-:W-:Y:S05]  /*5db0*/  @!P0 BRA `(.L_x_161) ;  /* 0x0000000000288947 */ /* 0x018fea0003800000 */
[----:B------:R-:W3:Y:S02]  /*5dc0*/  LDC R6, c[0x0][0x64c] ;  /* 0x00019300ff067b82 */ /* 0x000ee40000000800 */
[----:B---3--:R-:W-:-:S05]  /*5dd0*/  IADD3 R11, P0, R19, R6, RZ ;  /* 0x00000006130b7210 */ /* 0x008fca0007f1e0ff */
        /* <DEDUP_REMOVED lines=8> */
.L_x_161:
[----:B------:R-:W-:Y:S01]  /*5e60*/  ISETP.NE.AND P0, PT, R2, 0x1, PT ;  /* 0x000000010200780c */ /* 0x000fe20003f05270 */
[----:B--2---:R-:W-:Y:S01]  /*5e70*/  VIADD R9, R21, 0xffffffff ;  /* 0xffffffff15097836 */ /* 0x004fe20000000000 */
[----:B-1----:R-:W-:Y:S01]  /*5e80*/  SHF.R.U64 R7, R6, R25, R7 ;  /* 0x0000001906077219 */ /* 0x002fe20000001207 */
[----:B------:R-:W-:Y:S01]  /*5e90*/  IMAD.MOV R20, RZ, RZ, -R20 ;  /* 0x000000ffff147224 */ /* 0x000fe200078e0a14 */
[----:B------:R-:W-:Y:S02]  /*5ea0*/  LOP3.LUT R6, R15, R30, RZ, 0xc0, !PT ;  /* 0x0000001e0f067212 */ /* 0x000fe400078ec0ff */
[----:B------:R-:W-:Y:S01]  /*5eb0*/  LOP3.LUT R12, R12, R9, RZ, 0xc0, !PT ;  /* 0x000000090c0c7212 */ /* 0x000fe200078ec0ff */
[----:B------:R-:W-:Y:S02]  /*5ec0*/  IMAD.MOV R8, RZ, RZ, -R7 ;  /* 0x000000ffff087224 */ /* 0x000fe400078e0a07 */
[----:B------:R-:W-:Y:S02]  /*5ed0*/  IMAD R6, R24, R7, R6 ;  /* 0x0000000718067224 */ /* 0x000fe400078e0206 */
[----:B------:R-:W-:-:S02]  /*5ee0*/  IMAD.MOV.U32 R9, RZ, RZ, 0x1 ;  /* 0x00000001ff097424 */ /* 0x000fc400078e00ff */
[----:B------:R-:W-:Y:S02]  /*5ef0*/  @P0 IMAD R23, R22, R20, R5 ;  /* 0x0000001416170224 */ /* 0x000fe400078e0205 */
[----:B0-----:R-:W-:Y:S02]  /*5f00*/  IMAD R5, R8, R28, R19 ;  /* 0x0000001c08057224 */ /* 0x001fe400078e0213 */
[----:B------:R-:W-:Y:S02]  /*5f10*/  IMAD R19, R6, R29, R23 ;  /* 0x0000001d06137224 */ /* 0x000fe400078e0217 */
[----:B------:R-:W-:Y:S02]  /*5f20*/  IMAD R6, R5, R21, R12 ;  /* 0x0000001505067224 */ /* 0x000fe400078e020c */
[----:B------:R-:W-:-:S03]  /*5f30*/  IMAD.MOV.U32 R8, RZ, RZ, R14 ;  /* 0x000000ffff087224 */ /* 0x000fc600078e000e */
[----:B------:R-:W-:Y:S02]  /*5f40*/  SEL R20, R6, R19, !P0 ;  /* 0x0000001306147207 */ /* 0x000fe40004000000 */
[----:B------:R-:W-:-:S07]  /*5f50*/  SEL R19, R19, R6, !P0 ;  /* 0x0000000613137207 */ /* 0x000fce0004000000 */
.L_x_159:
[----:B------:R-:W-:-:S08]  /*5f60*/  NOP ;  /* 0x0000000000007918 */ /* 0x000fd00000000000 */
[----:B------:R-:W0:-:S00]  /*5f70*/  USETMAXREG.DEALLOC.CTAPOOL 0x28 ;  /* 0x00000028000079c8 */ /* 0x000e0000080e0500 */
[----:B0-----:R-:W-:-:S13]  /*5f80*/  ISETP.NE.AND P0, PT, R0, RZ, PT ;  /* 0x000000ff0000720c */ /* 0x001fda0003f05270 */
[----:B------:R-:W-:Y:S05]  /*5f90*/  @P0 EXIT ;  /* 0x000000000000094d */ /* 0x000fea0003800000 */
[----:B------:R-:W-:Y:S01]  /*5fa0*/  LOP3.LUT P0, RZ, R9, 0xff, RZ, 0xc0, !PT ;  /* 0x000000ff09ff7812 */ /* 0x000fe2000780c0ff */
[----:B------:R-:W-:Y:S02]  /*5fb0*/  IMAD.MOV.U32 R0, RZ, RZ, 0x1 ;  /* 0x00000001ff007424 */ /* 0x000fe400078e00ff */
[----:B------:R-:W-:-:S10]  /*5fc0*/  IMAD.MOV.U32 R12, RZ, RZ, RZ ;  /* 0x000000ffff0c7224 */ /* 0x000fd400078e00ff */
[----:B------:R-:W-:Y:S05]  /*5fd0*/  @!P0 BRA `(.L_x_162) ;  /* 0x0000000c00148947 */ /* 0x000fea0003800000 */
[----:B------:R-:W0:Y:S01]  /*5fe0*/  LDC R0, c[0x0][0x28c] ;  /* 0x0000a300ff007b82 */ /* 0x000e220000000800 */
[----:B------:R-:W-:Y:S01]  /*5ff0*/  LOP3.LUT P0, RZ, R3, 0x1f, RZ, 0xc0, !PT ;  /* 0x0000001f03ff7812 */ /* 0x000fe2000780c0ff */
[----:B------:R-:W-:Y:S01]  /*6000*/  ULDC UR5, c[0x0][0x658] ;  /* 0x0001960000057ab9 */ /* 0x000fe20000000800 */
[----:B------:R-:W-:Y:S01]  /*6010*/  UMOV UR6, 0xffffffff ;  /* 0xffffffff00067882 */ /* 0x000fe20000000000 */
[----:B------:R-:W-:Y:S01]  /*6020*/  BSSY B0, `(.L_x_162) ;  /* 0x00000c0000007945 */ /* 0x000fe20003800000 */
[----:B------:R-:W-:Y:S01]  /*6030*/  USHF.L.U32 UR6, UR6, UR5, URZ ;  /* 0x0000000506067299 */ /* 0x000fe2000800063f */
[C---:B------:R-:W-:Y:S01]  /*6040*/  ISETP.NE.AND P2, PT, R4.reuse, RZ, PT ;  /* 0x000000ff0400720c */ /* 0x040fe20003f45270 */
[----:B------:R-:W-:Y:S01]  /*6050*/  IMAD.MOV.U32 R13, RZ, RZ, 0x1 ;  /* 0x00000001ff0d7424 */ /* 0x000fe200078e00ff */
[----:B------:R-:W-:Y:S01]  /*6060*/  ISETP.NE.OR P0, PT, R4, RZ, !P0 ;  /* 0x000000ff0400720c */ /* 0x000fe20004705670 */
[----:B------:R-:W-:Y:S01]  /*6070*/  IMAD.MOV.U32 R12, RZ, RZ, RZ ;  /* 0x000000ffff0c7224 */ /* 0x000fe200078e00ff */
[----:B------:R-:W-:Y:S01]  /*6080*/  LOP3.LUT R11, R18, 0x2, RZ, 0xfc, !PT ;  /* 0x00000002120b7812 */ /* 0x000fe200078efcff */
[----:B------:R-:W-:Y:S01]  /*6090*/  ULDC UR4, c[0x0][0x600] ;  /* 0x0001800000047ab9 */ /* 0x000fe20000000800 */
[----:B------:R-:W-:Y:S01]  /*60a0*/  UMOV UR7, 0x1 ;  /* 0x0000000100077882 */ /* 0x000fe20000000000 */
[----:B------:R-:W-:-:S02]  /*60b0*/  UIADD3 UR15, UR4, -0x1, URZ ;  /* 0xffffffff040f7890 */ /* 0x000fc4000fffe03f */
[----:B------:R-:W-:Y:S02]  /*60c0*/  USHF.L.U32 UR17, UR7, UR5, URZ ;  /* 0x0000000507117299 */ /* 0x000fe4000800063f */
[----:B------:R-:W-:Y:S01]  /*60d0*/  ULOP3.LUT UR16, URZ, UR6, URZ, 0x33, !UPT ;  /* 0x000000063f107292 */ /* 0x000fe2000f8e333f */
[----:B------:R-:W-:Y:S01]  /*60e0*/  ULDC.64 UR20, c[0x0][0x198] ;  /* 0x0000660000147ab9 */ /* 0x000fe20000000a00 */
[----:B0-----:R-:W-:-:S05]  /*60f0*/  VIADD R0, R0, 0x1f ;  /* 0x0000001f00007836 */ /* 0x001fca0000000000 */
[----:B------:R-:W-:-:S04]  /*6100*/  SHF.R.S32.HI R3, RZ, 0x1f, R0 ;  /* 0x0000001fff037819 */ /* 0x000fc80000011400 */
[----:B------:R-:W-:Y:S01]  /*6110*/  LEA.HI R3, R3, R0, RZ, 0x5 ;  /* 0x0000000003037211 */ /* 0x000fe200078f28ff */
[----:B------:R-:W-:-:S03]  /*6120*/  IMAD.MOV.U32 R0, RZ, RZ, 0x1 ;  /* 0x00000001ff007424 */ /* 0x000fc600078e00ff */
[----:B------:R-:W-:-:S05]  /*6130*/  SHF.R.S32.HI R3, RZ, 0x5, R3 ;  /* 0x00000005ff037819 */ /* 0x000fca0000011403 */
[----:B------:R-:W-:-:S07]  /*6140*/  VIADD R10, R3, 0x1 ;  /* 0x00000001030a7836 */ /* 0x000fce0000000000 */
.L_x_174:
[----:B------:R-:W-:-:S03]  /*6150*/  UMOV UR4, 0xffffffff ;  /* 0xffffffff00047882 */ /* 0x000fc60000000000 */
[----:B------:R-:W-:Y:S05]  /*6160*/  BRA.DIV UR4, `(.L_x_163) ;  /* 0x0000001204087947 */ /* 0x000fea000b800000 */
[----:B------:R-:W-:-:S13]  /*6170*/  ELECT P6, URZ, PT ;  /* 0x00000000003f782f */ /* 0x000fda00038c0000 */
.L_x_188:
[----:B------:R-:W0:Y:S01]  /*6180*/  LDC R4, c[0x0][0x28c] ;  /* 0x0000a300ff047b82 */ /* 0x000e220000000800 */
[----:B------:R-:W-:Y:S01]  /*6190*/  BSSY B1, `(.L_x_164) ;  /* 0x0000035000017945 */ /* 0x000fe20003800000 */
[----:B0-----:R-:W-:-:S13]  /*61a0*/  ISETP.LT.OR P6, PT, R4, 0x1, !P6 ;  /* 0x000000010400780c */ /* 0x001fda00077c1670 */
[----:B------:R-:W-:Y:S05]  /*61b0*/  @P6 BRA `(.L_x_165) ;  /* 0x0000000000c86947 */ /* 0x000fea0003800000 */
[----:B------:R-:W-:Y:S02]  /*61c0*/  IMAD.SHL.U32 R20, R20, 0x80, RZ ;  /* 0x0000008014147824 */ /* 0x000fe400078e00ff */
[----:B------:R-:W-:Y:S02]  /*61d0*/  IMAD.SHL.U32 R19, R19, 0x80, RZ ;  /* 0x0000008013137824 */ /* 0x000fe400078e00ff */
[----:B------:R-:W-:Y:S02]  /*61e0*/  IMAD.MOV.U32 R21, RZ, RZ, RZ ;  /* 0x000000ffff157224 */ /* 0x000fe400078e00ff */
[----:B------:R-:W-:Y:S02]  /*61f0*/  IMAD.MOV.U32 R4, RZ, RZ, R10 ;  /* 0x000000ffff047224 */ /* 0x000fe400078e000a */
[----:B------:R-:W-:Y:S02]  /*6200*/  IMAD.MOV.U32 R5, RZ, RZ, R0 ;  /* 0x000000ffff057224 */ /* 0x000fe400078e0000 */
[----:B------:R-:W-:-:S07]  /*6210*/  IMAD.MOV.U32 R6, RZ, RZ, R12 ;  /* 0x000000ffff067224 */ /* 0x000fce00078e000c */
.L_x_169:
[----:B------:R-:W0:Y:S01]  /*6220*/  S2R R14, SR_CgaCtaId ;  /* 0x00000000000e7919 */ /* 0x000e220000008800 */
[----:B------:R-:W-:Y:S01]  /*6230*/  MOV R7, 0x400 ;  /* 0x0000040000077802 */ /* 0x000fe20000000f00 */
[----:B------:R-:W1:Y:S03]  /*6240*/  @!P2 LDC R9, c[0x0][0x500] ;  /* 0x00014000ff09ab82 */ /* 0x000e660000000800 */
[----:B0-----:R-:W-:Y:S02]  /*6250*/  LEA R15, R14, R7, 0x18 ;  /* 0x000000070e0f7211 */ /* 0x001fe400078ec0ff */
[----:B------:R-:W-:-:S03]  /*6260*/  SHF.L.U32 R7, R5, 0x1f, RZ ;  /* 0x0000001f05077819 */ /* 0x000fc600000006ff */
[----:B------:R-:W-:-:S04]  /*6270*/  IMAD R14, R6, 0x8, R15 ;  /* 0x00000008060e7824 */ /* 0x000fc800078e020f */
[----:B------:R-:W0:Y:S02]  /*6280*/  SYNCS.PHASECHK.TRANS64.TRYWAIT P1, [R14+URZ+0x38], R7 ;  /* 0x000038070e0075a7 */ /* 0x000e24000802017f */
[----:B01----:R-:W-:Y:S05]  /*6290*/  @!P1 BRA `(.L_x_166) ;  /* 0x0000000c00dc9947 */ /* 0x003fea0003800000 */
.L_x_189:
[----:B0-----:R-:W-:Y:S01]  /*62a0*/  PRMT R7, R11, 0x9910, RZ ;  /* 0x000099100b077816 */ /* 0x001fe200000000ff */
[----:B------:R0:W-:Y:S03]  /*62b0*/  @!P2 SYNCS.ARRIVE.TRANS64 RZ, [R14+URZ], R9 ;  /* 0x000000090effa9a7 */ /* 0x0001e6000800003f */
[----:B------:R-:W-:-:S13]  /*62c0*/  ISETP.NE.AND P1, PT, R7, 0x2, PT ;  /* 0x000000020700780c */ /* 0x000fda0003f25270 */
[----:B0-----:R-:W-:Y:S05]  /*62d0*/  @P1 BRA `(.L_x_167) ;  /* 0x0000000000041947 */ /* 0x001fea0003800000 */
[----:B------:R-:W-:Y:S01]  /*62e0*/  BPT.TRAP 0x1 ;  /* 0x000000040000795c */ /* 0x000fe20000300000 */
.L_x_167:
[----:B------:R-:W-:Y:S05]  /*62f0*/  @P0 BRA `(.L_x_168) ;  /* 0x0000000000040947 */ /* 0x000fea0003800000 */
[----:B------:R-:W-:Y:S01]  /*6300*/  BPT.TRAP 0x1 ;  /* 0x000000040000795c */ /* 0x000fe20000300000 */
.L_x_168:
[----:B------:R-:W-:Y:S01]  /*6310*/  IMAD R15, R6, 0x4000, R15 ;  /* 0x00004000060f7824 */ /* 0x000fe200078e020f */
[----:B------:R-:W-:Y:S01]  /*6320*/  R2UR UR9, R14 ;  /* 0x000000000e0972ca */ /* 0x000fe200000e0000 */
[----:B------:R-:W-:Y:S01]  /*6330*/  VIADD R4, R4, 0xffffffff ;  /* 0xffffffff04047836 */ /* 0x000fe20000000000 */
[----:B------:R-:W-:Y:S01]  /*6340*/  UIADD3 UR4, UP0, UR20, 0xf0, URZ ;  /* 0x000000f014047890 */ /* 0x000fe2000ff1e03f */
[----:B------:R-:W-:Y:S01]  /*6350*/  R2UR UR11, R19 ;  /* 0x00000000130b72ca */ /* 0x000fe200000e0000 */
[----:B------:R-:W-:Y:S01]  /*6360*/  UIADD3 UR22, UP1, UR20, 0x1f0, URZ ;  /* 0x000001f014167890 */ /* 0x000fe2000ff3e03f */
[----:B------:R-:W-:Y:S01]  /*6370*/  R2UR UR8, R15 ;  /* 0x000000000f0872ca */ /* 0x000fe200000e0000 */
[----:B------:R-:W-:Y:S01]  /*6380*/  UIADD3.X UR5, URZ, UR21, URZ, UP0, !UPT ;  /* 0x000000153f057290 */ /* 0x000fe200087fe43f */
[C---:B------:R-:W-:Y:S01]  /*6390*/  R2UR UR10, R21.reuse ;  /* 0x00000000150a72ca */ /* 0x040fe200000e0000 */
[----:B------:R-:W-:Y:S01]  /*63a0*/  VIADD R6, R6, 0x1 ;  /* 0x0000000106067836 */ /* 0x000fe20000000000 */
[----:B------:R-:W-:Y:S01]  /*63b0*/  R2UR UR12, R8 ;  /* 0x00000000080c72ca */ /* 0x000fe200000e0000 */
[----:B------:R-:W-:Y:S01]  /*63c0*/  UIADD3.X UR23, URZ, UR21, URZ, UP1, !UPT ;  /* 0x000000153f177290 */ /* 0x000fe20008ffe43f */
[----:B------:R-:W-:Y:S01]  /*63d0*/  R2UR UR18, R20 ;  /* 0x00000000141272ca */ /* 0x000fe200000e0000 */
[----:B------:R-:W-:Y:S01]  /*63e0*/  UMOV UR6, 0x0 ;  /* 0x0000000000067882 */ /* 0x000fe20000000000 */
[----:B------:R-:W-:Y:S01]  /*63f0*/  ISETP.GT.AND P3, PT, R4, 0x1, PT ;  /* 0x000000010400780c */ /* 0x000fe20003f64270 */
[----:B------:R-:W-:Y:S01]  /*6400*/  UMOV UR7, 0x10000000 ;  /* 0x1000000000077882 */ /* 0x000fe20000000000 */
[----:B------:R-:W-:Y:S01]  /*6410*/  ISETP.NE.AND P1, PT, R6, 0x7, PT ;  /* 0x000000070600780c */ /* 0x000fe20003f25270 */
[----:B------:R-:W-:-:S02]  /*6420*/  VIADD R21, R21, 0x20 ;  /* 0x0000002015157836 */ /* 0x000fc40000000000 */
[----:B------:R-:W-:Y:S01]  /*6430*/  UIADD3 UR13, UR8, 0x180, URZ ;  /* 0x00000180080d7890 */ /* 0x000fe2000fffe03f */
[----:B------:R-:W-:Y:S01]  /*6440*/  SEL R14, RZ, 0x1, P1 ;  /* 0x00000001ff0e7807 */ /* 0x000fe20000800000 */
[----:B------:R-:W-:Y:S01]  /*6450*/  UIADD3 UR14, UR8, 0x1c180, URZ ;  /* 0x0001c180080e7890 */ /* 0x000fe2000fffe03f */
[----:B------:R-:W-:Y:S02]  /*6460*/  SEL R6, R6, RZ, P1 ;  /* 0x000000ff06067207 */ /* 0x000fe40000800000 */
[----:B------:R-:W-:Y:S02]  /*6470*/  LOP3.LUT R5, R5, R14, RZ, 0x3c, !PT ;  /* 0x0000000e05057212 */ /* 0x000fe400078e3cff */
[----:B------:R-:W-:Y:S02]  /*6480*/  UMOV UR8, UR13 ;  /* 0x0000000d00087c82 */ /* 0x000fe40008000000 */
[----:B------:R0:W-:Y:S02]  /*6490*/  UTMALDG.3D [UR8], [UR4], desc[UR6] ;  /* 0x00000608040075b4 */ /* 0x0001e40008011000 */
[----:B0-----:R-:W-:Y:S01]  /*64a0*/  UMOV UR8, UR14 ;  /* 0x0000000e00087c82 */ /* 0x001fe20008000000 */
[----:B------:R-:W-:-:S02]  /*64b0*/  UMOV UR11, UR18 ;  /* 0x00000012000b7c82 */ /* 0x000fc40008000000 */
[----:B------:R0:W-:Y:S02]  /*64c0*/  UTMALDG.3D [UR8], [UR22], desc[UR6] ;  /* 0x00000608160075b4 */ /* 0x0001e40008011000 */
[----:B0-----:R-:W-:Y:S05]  /*64d0*/  @P3 BRA `(.L_x_169) ;  /* 0xfffffffc00503947 */ /* 0x001fea000383ffff */
.L_x_165:
[----:B------:R-:W-:Y:S05]  /*64e0*/  BSYNC B1 ;  /* 0x0000000000017941 */ /* 0x000fea0003800000 */
.L_x_164:
[----:B------:R-:W-:Y:S01]  /*64f0*/  LOP3.LUT P4, RZ, R13, 0xff, RZ, 0xc0, !PT ;  /* 0x000000ff0dff7812 */ /* 0x000fe2000788c0ff */
[C---:B------:R-:W-:Y:S01]  /*6500*/  IMAD.IADD R12, R3.reuse, 0x1, R12 ;  /* 0x00000001030c7824 */ /* 0x040fe200078e020c */
[----:B------:R-:W-:Y:S01]  /*6510*/  ULDC.64 UR4, c[0x0][0x650] ;  /* 0x0001940000047ab9 */ /* 0x000fe20000000a00 */
[C---:B------:R-:W-:Y:S01]  /*6520*/  ISETP.GE.U32.AND P3, PT, R3.reuse, 0x7, PT ;  /* 0x000000070300780c */ /* 0x040fe20003f66070 */
[----:B------:R-:W-:Y:S01]  /*6530*/  BSSY B1, `(.L_x_170) ;  /* 0x000006c000017945 */ /* 0x000fe20003800000 */
[C---:B------:R-:W-:Y:S01]  /*6540*/  IMAD.WIDE.U32 R4, R12.reuse, 0x24924925, RZ ;  /* 0x249249250c047825 */ /* 0x040fe200078e00ff */
[C---:B------:R-:W-:Y:S02]  /*6550*/  ISETP.GT.U32.AND P1, PT, R12.reuse, 0x6, PT ;  /* 0x000000060c00780c */ /* 0x040fe40003f24070 */
[----:B------:R-:W-:Y:S01]  /*6560*/  PRMT R13, RZ, 0x7610, R13 ;  /* 0x00007610ff0d7816 */ /* 0x000fe2000000000d */
[----:B------:R-:W-:Y:S01]  /*6570*/  IMAD.IADD R4, R12, 0x1, -R5 ;  /* 0x000000010c047824 */ /* 0x000fe200078e0a05 */
[----:B------:R-:W-:Y:S01]  /*6580*/  ISETP.LT.U32.AND P1, PT, R3, 0x7, P1 ;  /* 0x000000070300780c */ /* 0x000fe20000f21070 */
[----:B------:R-:W-:-:S02]  /*6590*/  IMAD.MOV.U32 R19, RZ, RZ, -0x1 ;  /* 0xffffffffff137424 */ /* 0x000fc400078e00ff */
[----:B------:R-:W0:Y:S01]  /*65a0*/  @P4 S2R R7, SR_CgaCtaId ;  /* 0x0000000000074919 */ /* 0x000e220000008800 */
[----:B------:R-:W-:Y:S01]  /*65b0*/  @P4 MOV R6, 0x400 ;  /* 0x0000040000064802 */ /* 0x000fe20000000f00 */
[----:B------:R-:W-:Y:S01]  /*65c0*/  IMAD.MOV.U32 R20, RZ, RZ, -0x1 ;  /* 0xffffffffff147424 */ /* 0x000fe200078e00ff */
[----:B------:R-:W-:Y:S01]  /*65d0*/  LEA.HI R4, R4, R5, RZ, 0x1f ;  /* 0x0000000504047211 */ /* 0x000fe200078ff8ff */
[----:B------:R-:W-:-:S03]  /*65e0*/  IMAD.MOV.U32 R8, RZ, RZ, -0x1 ;  /* 0xffffffffff087424 */ /* 0x000fc600078e00ff */
[--C-:B------:R-:W-:Y:S02]  /*65f0*/  SHF.R.U32.HI R5, RZ, 0x2, R4.reuse ;  /* 0x00000002ff057819 */ /* 0x100fe40000011604 */
[----:B------:R-:W-:-:S03]  /*6600*/  PRMT R4, RZ, 0x7610, R4 ;  /* 0x00007610ff047816 */ /* 0x000fc60000000004 */
[----:B------:R-:W-:Y:S01]  /*6610*/  IMAD R12, R5, -0x7, R12 ;  /* 0xfffffff9050c7824 */ /* 0x000fe200078e020c */
[----:B0-----:R-:W-:Y:S02]  /*6620*/  @P4 LEA R6, R7, R6, 0x18 ;  /* 0x0000000607064211 */ /* 0x001fe400078ec0ff */
[----:B------:R-:W-:Y:S02]  /*6630*/  SEL R7, RZ, 0x1, !P1 ;  /* 0x00000001ff077807 */ /* 0x000fe40004800000 */
[----:B------:R-:W-:Y:S01]  /*6640*/  IADD3 R16, P1, R16, UR36, RZ ;  /* 0x0000002410107c10 */ /* 0x000fe2000ff3e0ff */
[----:B------:R0:W-:Y:S01]  /*6650*/  @P4 SYNCS.ARRIVE.TRANS64.A1T0 RZ, [R6+URZ+0x88], RZ ;  /* 0x000088ff06ff49a7 */ /* 0x0001e2000810003f */
[----:B------:R-:W-:Y:S02]  /*6660*/  LOP3.LUT R0, R0, R7, RZ, 0x3c, !PT ;  /* 0x0000000700007212 */ /* 0x000fe400078e3cff */
[----:B------:R-:W-:Y:S02]  /*6670*/  IADD3.X R17, R17, UR42, RZ, P1, !PT ;  /* 0x0000002a11117c10 */ /* 0x000fe40008ffe4ff */
[----:B------:R-:W-:-:S02]  /*6680*/  ISETP.GE.U32.AND P1, PT, R16, UR4, PT ;  /* 0x0000000410007c0c */ /* 0x000fc4000bf26070 */
[----:B------:R-:W-:Y:S02]  /*6690*/  @P3 LOP3.LUT R0, R0, 0x1, R5, 0x78, !PT ;  /* 0x0000000100003812 */ /* 0x000fe400078e7805 */
[----:B------:R-:W-:-:S13]  /*66a0*/  ISETP.GE.U32.AND.EX P1, PT, R17, UR5, PT, P1 ;  /* 0x0000000511007c0c */ /* 0x000fda000bf26110 */
[----:B0-----:R-:W-:Y:S05]  /*66b0*/  @P1 BRA `(.L_x_171) ;  /* 0x00000004004c1947 */ /* 0x001fea0003800000 */
[----:B------:R-:W-:Y:S01]  /*66c0*/  ULDC.64 UR4, c[0x0][0x628] ;  /* 0x00018a0000047ab9 */ /* 0x000fe20000000a00 */
[----:B------:R-:W0:Y:S01]  /*66d0*/  S2R R15, SR_CTAID.X ;  /* 0x00000000000f7919 */ /* 0x000e220000002500 */
[----:B------:R-:W-:Y:S01]  /*66e0*/  ISETP.NE.U32.AND P1, PT, RZ, UR4, PT ;  /* 0x00000004ff007c0c */ /* 0x000fe2000bf25070 */
[----:B------:R-:W-:Y:S01]  /*66f0*/  ULDC UR7, c[0x0][0x630] ;  /* 0x00018c0000077ab9 */ /* 0x000fe20000000800 */
[----:B------:R-:W-:Y:S01]  /*6700*/  IMAD.MOV.U32 R4, RZ, RZ, R16 ;  /* 0x000000ffff047224 */ /* 0x000fe200078e0010 */
[----:B------:R-:W1:Y:S01]  /*6710*/  S2R R14, SR_CTAID.Y ;  /* 0x00000000000e7919 */ /* 0x000e620000002600 */
[----:B------:R-:W-:Y:S01]  /*6720*/  ISETP.NE.AND.EX P1, PT, RZ, UR5, PT, P1 ;  /* 0x00000005ff007c0c */ /* 0x000fe2000bf25310 */
[----:B------:R-:W-:-:S12]  /*6730*/  IMAD.MOV.U32 R5, RZ, RZ, R17 ;  /* 0x000000ffff057224 */ /* 0x000fd800078e0011 */
[----:B------:R-:W-:Y:S05]  /*6740*/  @!P1 BRA `(.L_x_172) ;  /* 0x0000000000289947 */ /* 0x000fea0003800000 */
[----:B------:R-:W-:Y:S02]  /*6750*/  ULDC UR6, c[0x0][0x634] ;  /* 0x00018d0000067ab9 */ /* 0x000fe40000000800 */
[----:B------:R-:W-:-:S05]  /*6760*/  IADD3 R9, P1, R16, UR6, RZ ;  /* 0x0000000610097c10 */ /* 0x000fca000ff3e0ff */
[----:B------:R-:W-:-:S04]  /*6770*/  IMAD.X R19, RZ, RZ, R17, P1 ;  /* 0x000000ffff137224 */ /* 0x000fc800008e0611 */
[----:B------:R-:W-:-:S04]  /*6780*/  IMAD.WIDE.U32 R6, R19, UR4, RZ ;  /* 0x0000000413067c25 */ /* 0x000fc8000f8e00ff */
[----:B------:R-:W-:-:S04]  /*6790*/  IMAD.WIDE.U32 R6, P1, R9, UR5, R6 ;  /* 0x0000000509067c25 */ /* 0x000fc8000f820006 */
[----:B------:R-:W-:-:S04]  /*67a0*/  IMAD.WIDE.U32 R8, R9, UR4, RZ ;  /* 0x0000000409087c25 */ /* 0x000fc8000f8e00ff */
[----:B------:R-:W-:Y:S01]  /*67b0*/  IMAD.X R5, RZ, RZ, RZ, P1 ;  /* 0x000000ffff057224 */ /* 0x000fe200008e06ff */
[----:B------:R-:W-:Y:S01]  /*67c0*/  IADD3 RZ, P1, R9, R6, RZ ;  /* 0x0000000609ff7210 */ /* 0x000fe20007f3e0ff */
[----:B------:R-:W-:-:S04]  /*67d0*/  IMAD.MOV.U32 R4, RZ, RZ, R7 ;  /* 0x000000ffff047224 */ /* 0x000fc800078e0007 */
[----:B------:R-:W-:-:S08]  /*67e0*/  IMAD.WIDE.U32.X R4, R19, UR5, R4, P1 ;  /* 0x0000000513047c25 */ /* 0x000fd000088e0404 */
.L_x_172:
[--C-:B------:R-:W-:Y:S01]  /*67f0*/  SHF.R.U64 R8, R4, UR7, R5.reuse ;  /* 0x0000000704087c19 */ /* 0x100fe20008001205 */
[----:B------:R-:W-:Y:S01]  /*6800*/  ULDC.64 UR4, c[0x0][0x620] ;  /* 0x0001880000047ab9 */ /* 0x000fe20000000a00 */
[----:B------:R-:W-:Y:S01]  /*6810*/  SHF.R.U32.HI R4, RZ, UR7, R5 ;  /* 0x00000007ff047c19 */ /* 0x000fe20008011605 */
[----:B------:R-:W2:Y:S01]  /*6820*/  LDC R24, c[0x0][0x144] ;  /* 0x00005100ff187b82 */ /* 0x000ea20000000800 */
[----:B------:R-:W-:Y:S01]  /*6830*/  IADD3 R7, P1, RZ, -R8, RZ ;  /* 0x80000008ff077210 */ /* 0x000fe20007f3e0ff */
[----:B------:R-:W-:Y:S01]  /*6840*/  ULDC.64 UR8, c[0x0][0x640] ;  /* 0x0001900000087ab9 */ /* 0x000fe20000000a00 */
[----:B0-----:R-:W-:Y:S01]  /*6850*/  I2FP.F32.U32 R9, R15 ;  /* 0x0000000f00097245 */ /* 0x001fe20000201000 */
[----:B------:R-:W-:Y:S02]  /*6860*/  ULDC UR6, c[0x0][0x608] ;  /* 0x0001820000067ab9 */ /* 0x000fe40000000800 */
[----:B------:R-:W-:Y:S01]  /*6870*/  IMAD.X R4, RZ, RZ, ~R4, P1 ;  /* 0x000000ffff047224 */ /* 0x000fe200008e0e04 */
[----:B------:R-:W-:Y:S01]  /*6880*/  ISETP.NE.U32.AND P1, PT, RZ, UR8, PT ;  /* 0x00000008ff007c0c */ /* 0x000fe2000bf25070 */
[----:B------:R-:W0:Y:S02]  /*6890*/  LDC R21, c[0x0][0x148] ;  /* 0x00005200ff157b82 */ /* 0x000e240000000800 */
[----:B------:R-:W-:Y:S01]  /*68a0*/  IMAD R6, R4, UR4, RZ ;  /* 0x0000000404067c24 */ /* 0x000fe2000f8e02ff */
[----:B------:R-:W-:Y:S01]  /*68b0*/  ISETP.NE.AND.EX P1, PT, RZ, UR9, PT, P1 ;  /* 0x00000009ff007c0c */ /* 0x000fe2000bf25310 */
[----:B------:R-:W-:Y:S01]  /*68c0*/  IMAD.WIDE.U32 R4, R7, UR4, R16 ;  /* 0x0000000407047c25 */ /* 0x000fe2000f8e0010 */
[----:B------:R-:W-:-:S03]  /*68d0*/  ULDC UR4, c[0x0][0x150] ;  /* 0x0000540000047ab9 */ /* 0x000fc60000000800 */
[----:B------:R-:W-:Y:S02]  /*68e0*/  IMAD R7, R7, UR5, R6 ;  /* 0x0000000507077c24 */ /* 0x000fe4000f8e0206 */
[----:B------:R-:W-:Y:S01]  /*68f0*/  FMUL R6, R9, UR4 ;  /* 0x0000000409067c20 */ /* 0x000fe20008400000 */
[----:B------:R-:W-:Y:S01]  /*6900*/  ULDC UR4, c[0x0][0x618] ;  /* 0x0001860000047ab9 */ /* 0x000fe20000000800 */
[----:B------:R-:W-:Y:S01]  /*6910*/  ULDC UR5, c[0x0][0x154] ;  /* 0x0000550000057ab9 */ /* 0x000fe20000000800 */
[----:B------:R-:W-:-:S03]  /*6920*/  IMAD.IADD R5, R5, 0x1, R7 ;  /* 0x0000000105057824 */ /* 0x000fc600078e0207 */
[----:B------:R-:W3:Y:S02]  /*6930*/  F2I.U32.TRUNC.NTZ R6, R6 ;  /* 0x0000000600067305 */ /* 0x000ee4000020f000 */
[----:B------:R-:W-:Y:S02]  /*6940*/  SHF.R.U64 R9, R4, UR4, R5 ;  /* 0x0000000404097c19 */ /* 0x000fe40008001205 */
[----:B-1----:R-:W-:-:S05]  /*6950*/  I2FP.F32.U32 R4, R14 ;  /* 0x0000000e00047245 */ /* 0x002fca0000201000 */
[----:B------:R-:W-:Y:S01]  /*6960*/  FMUL R22, R4, UR5 ;  /* 0x0000000504167c20 */ /* 0x000fe20008400000 */
[----:B------:R-:W-:Y:S01]  /*6970*/  SHF.R.U32.HI R4, RZ, UR4, R5 ;  /* 0x00000004ff047c19 */ /* 0x000fe20008011605 */
[----:B------:R-:W-:-:S03]  /*6980*/  ULDC UR4, c[0x0][0x658] ;  /* 0x0001960000047ab9 */ /* 0x000fc60000000800 */
[--C-:B------:R-:W-:Y:S01]  /*6990*/  SHF.R.U64 R20, R9, UR6, R4.reuse ;  /* 0x0000000609147c19 */ /* 0x100fe20008001204 */
[----:B------:R-:W1:Y:S01]  /*69a0*/  F2I.U32.TRUNC.NTZ R22, R22 ;  /* 0x0000001600167305 */ /* 0x000e62000020f000 */
[----:B------:R-:W-:Y:S01]  /*69b0*/  SHF.R.U32.HI R5, RZ, UR6, R4 ;  /* 0x00000006ff057c19 */ /* 0x000fe20008011604 */
[----:B---3--:R-:W-:-:S03]  /*69c0*/  IMAD.MOV R6, RZ, RZ, -R6 ;  /* 0x000000ffff067224 */ /* 0x008fc600078e0a06 */
[----:B------:R-:W-:Y:S01]  /*69d0*/  SHF.R.U64 R19, R20, UR4, R5 ;  /* 0x0000000414137c19 */ /* 0x000fe20008001205 */
[----:B--2---:R-:W-:Y:S01]  /*69e0*/  IMAD R15, R24, R6, R15 ;  /* 0x00000006180f7224 */ /* 0x004fe200078e020f */
[----:B------:R-:W-:-:S03]  /*69f0*/  SHF.R.U32.HI R23, RZ, UR4, R5 ;  /* 0x00000004ff177c19 */ /* 0x000fc60008011605 */
[----:B------:R-:W-:Y:S02]  /*6a00*/  IMAD.MOV.U32 R4, RZ, RZ, R19 ;  /* 0x000000ffff047224 */ /* 0x000fe400078e0013 */
[----:B------:R-:W-:Y:S01]  /*6a10*/  IMAD.MOV.U32 R5, RZ, RZ, R23 ;  /* 0x000000ffff057224 */ /* 0x000fe200078e0017 */
[----:B-1----:R-:W-:Y:S06]  /*6a20*/  @!P1 BRA `(.L_x_173) ;  /* 0x0000000000289947 */ /* 0x002fec0003800000 */
[----:B------:R-:W-:Y:S02]  /*6a30*/  ULDC UR4, c[0x0][0x64c] ;  /* 0x0001930000047ab9 */ /* 0x000fe40000000800 */
[----:B------:R-:W-:-:S05]  /*6a40*/  IADD3 R5, P1, R19, UR4, RZ ;  /* 0x0000000413057c10 */ /* 0x000fca000ff3e0ff */
[----:B------:R-:W-:-:S04]  /*6a50*/  IMAD.X R23, RZ, RZ, R23, P1 ;  /* 0x000000ffff177224 */ /* 0x000fc800008e0617 */
[----:B------:R-:W-:-:S04]  /*6a60*/  IMAD.WIDE.U32 R6, R23, UR8, RZ ;  /* 0x0000000817067c25 */ /* 0x000fc8000f8e00ff */
[----:B------:R-:W-:-:S04]  /*6a70*/  IMAD.WIDE.U32 R6, P1, R5, UR9, R6 ;  /* 0x0000000905067c25 */ /* 0x000fc8000f820006 */
[----:B------:R-:W-:-:S04]  /*6a80*/  IMAD.WIDE.U32 R4, R5, UR8, RZ ;  /* 0x0000000805047c25 */ /* 0x000fc8000f8e00ff */
[----:B------:R-:W-:Y:S01]  /*6a90*/  IMAD.MOV.U32 R4, RZ, RZ, R7 ;  /* 0x000000ffff047224 */ /* 0x000fe200078e0007 */
[----:B------:R-:W-:Y:S01]  /*6aa0*/  IADD3 RZ, P3, R5, R6, RZ ;  /* 0x0000000605ff7210 */ /* 0x000fe20007f7e0ff */
[----:B------:R-:W-:-:S04]  /*6ab0*/  IMAD.X R5, RZ, RZ, RZ, P1 ;  /* 0x000000ffff057224 */ /* 0x000fc800008e06ff */
[----:B------:R-:W-:-:S08]  /*6ac0*/  IMAD.WIDE.U32.X R4, R23, UR9, R4, P3 ;  /* 0x0000000917047c25 */ /* 0x000fd000098e0404 */
.L_x_173:
[----:B------:R-:W-:Y:S01]  /*6ad0*/  ISETP.NE.AND P1, PT, R2, 0x1, PT ;  /* 0x000000010200780c */ /* 0x000fe20003f25270 */
[----:B------:R-:W-:Y:S01]  /*6ae0*/  ULDC UR4, c[0x0][0x648] ;  /* 0x0001920000047ab9 */ /* 0x000fe20000000800 */
[----:B------:R-:W-:Y:S01]  /*6af0*/  LOP3.LUT R20, R20, UR16, RZ, 0xc0, !PT ;  /* 0x0000001014147c12 */ /* 0x000fe2000f8ec0ff */
[----:B------:R-:W-:Y:S01]  /*6b00*/  IMAD.MOV R22, RZ, RZ, -R22 ;  /* 0x000000ffff167224 */ /* 0x000fe200078e0a16 */
[----:B------:R-:W-:Y:S01]  /*6b10*/  SHF.R.U64 R5, R4, UR4, R5 ;  /* 0x0000000404057c19 */ /* 0x000fe20008001205 */
[----:B------:R-:W-:Y:S01]  /*6b20*/  ULDC UR4, c[0x0][0x638] ;  /* 0x00018e0000047ab9 */ /* 0x000fe20000000800 */
[----:B------:R-:W-:Y:S01]  /*6b30*/  LOP3.LUT R6, R9, UR15, RZ, 0xc0, !PT ;  /* 0x0000000f09067c12 */ /* 0x000fe2000f8ec0ff */
[----:B------:R-:W-:Y:S02]  /*6b40*/  ULDC UR5, c[0x0][0x610] ;  /* 0x0001840000057ab9 */ /* 0x000fe40000000800 */
[----:B------:R-:W-:Y:S02]  /*6b50*/  IMAD.MOV R4, RZ, RZ, -R5 ;  /* 0x000000ffff047224 */ /* 0x000fe400078e0a05 */
[----:B------:R-:W-:-:S02]  /*6b60*/  IMAD R20, R5, UR17, R20 ;  /* 0x0000001105147c24 */ /* 0x000fc4000f8e0214 */
[----:B0-----:R-:W-:Y:S02]  /*6b70*/  @P1 IMAD R15, R21, R22, R14 ;  /* 0x00000016150f1224 */ /* 0x001fe400078e020e */
[----:B------:R-:W-:Y:S01]  /*6b80*/  IMAD R19, R4, UR4, R19 ;  /* 0x0000000404137c24 */ /* 0x000fe2000f8e0213 */
[----:B------:R-:W-:Y:S01]  /*6b90*/  ULDC UR4, c[0x0][0x600] ;  /* 0x0001800000047ab9 */ /* 0x000fe20000000800 */
[----:B------:R-:W-:Y:S02]  /*6ba0*/  IMAD R15, R20, UR5, R15 ;  /* 0x00000005140f7c24 */ /* 0x000fe4000f8e020f */
[----:B------:R-:W-:Y:S02]  /*6bb0*/  IMAD R6, R19, UR4, R6 ;  /* 0x0000000413067c24 */ /* 0x000fe4000f8e0206 */
[----:B------:R-:W-:-:S03]  /*6bc0*/  IMAD.MOV.U32 R4, RZ, RZ, 0x1 ;  /* 0x00000001ff047424 */ /* 0x000fc600078e00ff */
[----:B------:R-:W-:Y:S02]  /*6bd0*/  SEL R20, R6, R15, !P1 ;  /* 0x0000000f06147207 */ /* 0x000fe40004800000 */
[----:B------:R-:W-:-:S07]  /*6be0*/  SEL R19, R15, R6, !P1 ;  /* 0x000000060f137207 */ /* 0x000fce0004800000 */
.L_x_171:
[----:B------:R-:W-:Y:S05]  /*6bf0*/  BSYNC B1 ;  /* 0x0000000000017941 */ /* 0x000fea0003800000 */
.L_x_170:
[----:B------:R-:W-:-:S13]  /*6c00*/  LOP3.LUT P1, RZ, R4, 0xff, RZ, 0xc0, !PT ;  /* 0x000000ff04ff7812 */ /* 0x000fda000782c0ff */
[----:B------:R-:W-:Y:S05]  /*6c10*/  @P1 BRA `(.L_x_174) ;  /* 0xfffffff4004c1947 */ /* 0x000fea000383ffff */
[----:B------:R-:W-:Y:S05]  /*6c20*/  BSYNC B0 ;  /* 0x0000000000007941 */ /* 0x000fea0003800000 */
.L_x_162:
[----:B------:R-:W-:-:S03]  /*6c30*/  UMOV UR4, 0xffffffff ;  /* 0xffffffff00047882 */ /* 0x000fc60000000000 */
[----:B------:R-:W-:Y:S05]  /*6c40*/  BRA.DIV UR4, `(.L_x_175) ;  /* 0x0000000604847947 */ /* 0x000fea000b800000 */
[----:B------:R-:W-:-:S13]  /*6c50*/  ELECT P6, URZ, PT ;  /* 0x00000000003f782f */ /* 0x000fda00038c0000 */
.L_x_192:
[----:B------:R-:W-:Y:S04]  /*6c60*/  BSSY B0, `(.L_x_176) ;  /* 0x0000046000007945 */ /* 0x000fe80003800000 */
[----:B------:R-:W-:Y:S05]  /*6c70*/  @!P6 BRA `(.L_x_177) ;  /* 0x000000040010e947 */ /* 0x000fea0003800000 */
[----:B------:R-:W-:-:S04]  /*6c80*/  LOP3.LUT R18, R18, 0x2, RZ, 0xfc, !PT ;  /* 0x0000000212127812 */ /* 0x000fc800078efcff */
[----:B------:R-:W-:-:S13]  /*6c90*/  ISETP.NE.AND P0, PT, R18, 0x3, PT ;  /* 0x000000031200780c */ /* 0x000fda0003f05270 */
[----:B------:R-:W-:Y:S05]  /*6ca0*/  @!P0 BRA `(.L_x_178) ;  /* 0x0000000000048947 */ /* 0x000fea0003800000 */
[----:B------:R-:W-:Y:S01]  /*6cb0*/  BPT.TRAP 0x1 ;  /* 0x000000040000795c */ /* 0x000fe20000300000 */
.L_x_178:
[----:B------:R-:W0:Y:S01]  /*6cc0*/  S2R R3, SR_CgaCtaId ;  /* 0x0000000000037919 */ /* 0x000e220000008800 */
[----:B------:R-:W-:-:S04]  /*6cd0*/  MOV R2, 0x400 ;  /* 0x0000040000027802 */ /* 0x000fc80000000f00 */
[----:B0-----:R-:W-:Y:S02]  /*6ce0*/  LEA R3, R3, R2, 0x18 ;  /* 0x0000000203037211 */ /* 0x001fe400078ec0ff */
[----:B------:R-:W-:-:S03]  /*6cf0*/  SHF.L.U32 R2, R0, 0x1f, RZ ;  /* 0x0000001f00027819 */ /* 0x000fc600000006ff */
[----:B------:R-:W-:-:S04]  /*6d00*/  VIADD R3, R3, 0x38 ;  /* 0x0000003803037836 */ /* 0x000fc80000000000 */
[C---:B------:R-:W-:Y:S02]  /*6d10*/  IMAD R7, R12.reuse, 0x8, R3 ;  /* 0x000000080c077824 */ /* 0x040fe400078e0203 */
[----:B------:R-:W-:Y:S02]  /*6d20*/  VIADD R12, R12, 0x1 ;  /* 0x000000010c0c7836 */ /* 0x000fe40000000000 */
[----:B------:R-:W0:Y:S03]  /*6d30*/  SYNCS.PHASECHK.TRANS64.TRYWAIT P0, [R7+URZ], R2 ;  /* 0x00000002070075a7 */ /* 0x000e26000800017f */
[----:B------:R-:W-:-:S04]  /*6d40*/  ISETP.NE.AND P1, PT, R12, 0x7, PT ;  /* 0x000000070c00780c */ /* 0x000fc80003f25270 */
[----:B------:R-:W-:Y:S02]  /*6d50*/  SEL R5, RZ, 0x1, P1 ;  /* 0x00000001ff057807 */ /* 0x000fe40000800000 */
[----:B------:R-:W-:Y:S02]  /*6d60*/  SEL R12, R12, RZ, P1 ;  /* 0x000000ff0c0c7207 */ /* 0x000fe40000800000 */
[----:B------:R-:W-:-:S03]  /*6d70*/  LOP3.LUT R5, R0, R5, RZ, 0x3c, !PT ;  /* 0x0000000500057212 */ /* 0x000fc600078e3cff */
[----:B------:R-:W-:Y:S01]  /*6d80*/  IMAD R9, R12, 0x8, R3 ;  /* 0x000000080c097824 */ /* 0x000fe200078e0203 */
[----:B------:R-:W-:Y:S01]  /*6d90*/  SHF.L.U32 R4, R5, 0x1f, RZ ;  /* 0x0000001f05047819 */ /* 0x000fe200000006ff */
[----:B0-----:R-:W-:Y:S06]  /*6da0*/  @!P0 BRA `(.L_x_179) ;  /* 0x00000004004c8947 */ /* 0x001fec0003800000 */
.L_x_193:
[----:B------:R-:W1:Y:S01]  /*6db0*/  SYNCS.PHASECHK.TRANS64.TRYWAIT P0, [R9+URZ], R4 ;  /* 0x00000004090075a7 */ /* 0x000e62000800017f */
[----:B------:R-:W-:-:S05]  /*6dc0*/  VIADD R0, R12, 0x1 ;  /* 0x000000010c007836 */ /* 0x000fca0000000000 */
[----:B------:R-:W-:-:S04]  /*6dd0*/  ISETP.NE.AND P1, PT, R0, 0x7, PT ;  /* 0x000000070000780c */ /* 0x000fc80003f25270 */
[----:B0-----:R-:W-:Y:S02]  /*6de0*/  SEL R2, RZ, 0x1, P1 ;  /* 0x00000001ff027807 */ /* 0x001fe40000800000 */
[----:B------:R-:W-:Y:S02]  /*6df0*/  SEL R0, R0, RZ, P1 ;  /* 0x000000ff00007207 */ /* 0x000fe40000800000 */
[----:B------:R-:W-:-:S03]  /*6e00*/  LOP3.LUT R7, R5, R2, RZ, 0x3c, !PT ;  /* 0x0000000205077212 */ /* 0x000fc600078e3cff */
[----:B------:R-:W-:Y:S01]  /*6e10*/  IMAD R6, R0, 0x8, R3 ;  /* 0x0000000800067824 */ /* 0x000fe200078e0203 */
[----:B------:R-:W-:Y:S01]  /*6e20*/  SHF.L.U32 R5, R7, 0x1f, RZ ;  /* 0x0000001f07057819 */ /* 0x000fe200000006ff */
[----:B-1----:R-:W-:Y:S06]  /*6e30*/  @!P0 BRA `(.L_x_180) ;  /* 0x00000004003c8947 */ /* 0x002fec0003800000 */
.L_x_194:
[----:B------:R-:W1:Y:S01]  /*6e40*/  SYNCS.PHASECHK.TRANS64.TRYWAIT P0, [R6+URZ], R5 ;  /* 0x00000005060075a7 */ /* 0x000e62000800017f */
[----:B------:R-:W-:-:S05]  /*6e50*/  VIADD R0, R0, 0x1 ;  /* 0x0000000100007836 */ /* 0x000fca0000000000 */
[----:B------:R-:W-:-:S04]  /*6e60*/  ISETP.NE.AND P1, PT, R0, 0x7, PT ;  /* 0x000000070000780c */ /* 0x000fc80003f25270 */
[----:B------:R-:W-:Y:S02]  /*6e70*/  SEL R2, RZ, 0x1, P1 ;  /* 0x00000001ff027807 */ /* 0x000fe40000800000 */
[----:B------:R-:W-:Y:S02]  /*6e80*/  SEL R0, R0, RZ, P1 ;  /* 0x000000ff00007207 */ /* 0x000fe40000800000 */
[----:B------:R-:W-:-:S03]  /*6e90*/  LOP3.LUT R7, R7, R2, RZ, 0x3c, !PT ;  /* 0x0000000207077212 */ /* 0x000fc600078e3cff */
[----:B0-----:R-:W-:Y:S01]  /*6ea0*/  IMAD R9, R0, 0x8, R3 ;  /* 0x0000000800097824 */ /* 0x001fe200078e0203 */
[----:B------:R-:W-:Y:S01]  /*6eb0*/  SHF.L.U32 R4, R7, 0x1f, RZ ;  /* 0x0000001f07047819 */ /* 0x000fe200000006ff */
[----:B-1----:R-:W-:Y:S06]  /*6ec0*/  @!P0 BRA `(.L_x_181) ;  /* 0x00000004002c8947 */ /* 0x002fec0003800000 */
.L_x_195:
        /* <DEDUP_REMOVED lines=9> */
.L_x_196:
        /* <DEDUP_REMOVED lines=9> */
.L_x_197:
[----:B------:R-:W1:Y:S01]  /*6ff0*/  SYNCS.PHASECHK.TRANS64.TRYWAIT P0, [R9+URZ], R4 ;  /* 0x00000004090075a7 */ /* 0x000e62000800017f */
[----:B------:R-:W-:-:S05]  /*7000*/  VIADD R0, R0, 0x1 ;  /* 0x0000000100007836 */ /* 0x000fca0000000000 */
[----:B------:R-:W-:-:S04]  /*7010*/  ISETP.NE.AND P1, PT, R0, 0x7, PT ;  /* 0x000000070000780c */ /* 0x000fc80003f25270 */
[----:B------:R-:W-:Y:S02]  /*7020*/  SEL R2, RZ, 0x1, P1 ;  /* 0x00000001ff027807 */ /* 0x000fe40000800000 */
[----:B------:R-:W-:Y:S02]  /*7030*/  SEL R0, R0, RZ, P1 ;  /* 0x000000ff00007207 */ /* 0x000fe40000800000 */
[----:B------:R-:W-:Y:S01]  /*7040*/  LOP3.LUT R2, R7, R2, RZ, 0x3c, !PT ;  /* 0x0000000207027212 */ /* 0x000fe200078e3cff */
[----:B-1----:R-:W-:Y:S06]  /*7050*/  @!P0 BRA `(.L_x_184) ;  /* 0x0000000400048947 */ /* 0x002fec0003800000 */
.L_x_198:
[----:B------:R-:W-:Y:S01]  /*7060*/  IMAD R3, R0, 0x8, R3 ;  /* 0x0000000800037824 */ /* 0x000fe200078e0203 */
[----:B------:R-:W-:-:S07]  /*7070*/  SHF.L.U32 R0, R2, 0x1f, RZ ;  /* 0x0000001f02007819 */ /* 0x000fce00000006ff */
.L_x_185:
[----:B--2---:R2:W3:Y:S02]  /*7080*/  SYNCS.PHASECHK.TRANS64.TRYWAIT P0, [R3+URZ], R0 ;  /* 0x00000000030075a7 */ /* 0x0044e4000800017f */
[----:B---3--:R-:W-:Y:S05]  /*7090*/  @!P0 NANOSLEEP.SYNCS 0x989680 ;  /* 0x009896800000895d */ /* 0x008fea0003900000 */
[----:B------:R-:W3:Y:S02]  /*70a0*/  @!P0 SYNCS.PHASECHK.TRANS64 P0, [R3+URZ], R0 ;  /* 0x00000000030085a7 */ /* 0x000ee4000800007f */
[----:B---3--:R-:W-:Y:S05]  /*70b0*/  @!P0 BRA `(.L_x_185) ;  /* 0xfffffffc00f08947 */ /* 0x008fea000383ffff */
.L_x_177:
[----:B------:R-:W-:Y:S05]  /*70c0*/  BSYNC B0 ;  /* 0x0000000000007941 */ /* 0x000fea0003800000 */
.L_x_176:
[----:B------:R-:W-:Y:S05]  /*70d0*/  EXIT ;  /* 0x000000000000794d */ /* 0x000fea0003800000 */
.L_x_17:
[----:B-1----:R1:W2:Y:S02]  /*70e0*/  SYNCS.PHASECHK.TRANS64.TRYWAIT P1, [R3+URZ], R0 ;  /* 0x00000000030075a7 */ /* 0x0022a4000802017f */
[----:B--2---:R-:W-:Y:S05]  /*70f0*/  @!P1 NANOSLEEP.SYNCS 0x989680 ;  /* 0x009896800000995d */ /* 0x004fea0003900000 */
[----:B------:R-:W2:Y:S02]  /*7100*/  @!P1 SYNCS.PHASECHK.TRANS64 P1, [R3+URZ], R0 ;  /* 0x00000000030095a7 */ /* 0x000ea4000802007f */
[----:B--2---:R-:W-:Y:S05]  /*7110*/  @!P1 BRA `(.L_x_17) ;  /* 0xfffffffc00f09947 */ /* 0x004fea000383ffff */
[----:B------:R-:W-:Y:S05]  /*7120*/  BRA `(.L_x_16) ;  /* 0xffffffa000f87947 */ /* 0x000fea000383ffff */
.L_x_22:
[----:B-1----:R-:W-:-:S04]  /*7130*/  IMAD.U32 R4, RZ, RZ, UR7 ;  /* 0x00000007ff047e24 */ /* 0x002fc8000f8e00ff */
[----:B------:R1:W2:Y:S03]  /*7140*/  SYNCS.PHASECHK.TRANS64.TRYWAIT P1, [R4+URZ], R3 ;  /* 0x00000003040075a7 */ /* 0x0002a6000802017f */
[----:B--2---:R-:W-:Y:S05]  /*7150*/  @!P1 NANOSLEEP.SYNCS 0x989680 ;  /* 0x009896800000995d */ /* 0x004fea0003900000 */
[----:B------:R-:W2:Y:S02]  /*7160*/  @!P1 SYNCS.PHASECHK.TRANS64 P1, [R4+URZ], R3 ;  /* 0x00000003040095a7 */ /* 0x000ea4000802007f */
[----:B--2---:R-:W-:Y:S05]  /*7170*/  @!P1 BRA `(.L_x_22) ;  /* 0xfffffffc00ec9947 */ /* 0x004fea000383ffff */
[----:B------:R-:W-:Y:S05]  /*7180*/  BRA `(.L_x_21) ;  /* 0xffffffa400c47947 */ /* 0x000fea000383ffff */
.L_x_163:
[----:B------:R-:W-:Y:S01]  /*7190*/  BSSY B1, `(.L_x_186) ;  /* 0x0000006000017945 */ /* 0x000fe20003800000 */
[----:B------:R-:W-:-:S07]  /*71a0*/  IMAD.MOV.U32 R15, RZ, RZ, -0x1 ;  /* 0xffffffffff0f7424 */ /* 0x000fce00078e00ff */
[----:B------:R-:W-:Y:S05]  /*71b0*/  WARPSYNC.COLLECTIVE R15, `(.L_x_187) ;  /* 0x000000000f0c7348 */ /* 0x000fea0003c00000 */
[----:B------:R-:W-:Y:S02]  /*71c0*/  ELECT P6, UR62, PT ;  /* 0x00000000003e782f */ /* 0x000fe400038c0000 */
[----:B------:R-:W-:Y:S01]  /*71d0*/  MOV R14, UR62 ;  /* 0x0000003e000e7c02 */ /* 0x000fe20008000f00 */
[----:B------:R-:W-:Y:S10]  /*71e0*/  ENDCOLLECTIVE ;  /* 0x000000000000791b */ /* 0x000ff40003800000 */
.L_x_187:
[----:B------:R-:W-:Y:S05]  /*71f0*/  BSYNC B1 ;  /* 0x0000000000017941 */ /* 0x000fea0003800000 */
.L_x_186:
[----:B------:R-:W-:Y:S05]  /*7200*/  BRA `(.L_x_188) ;  /* 0xffffffec00dc7947 */ /* 0x000fea000383ffff */
.L_x_166:
[----:B0-----:R0:W1:Y:S02]  /*7210*/  SYNCS.PHASECHK.TRANS64.TRYWAIT P1, [R14+URZ+0x38], R7 ;  /* 0x000038070e0075a7 */ /* 0x001064000802017f */
[----:B-1----:R-:W-:Y:S05]  /*7220*/  @!P1 NANOSLEEP.SYNCS 0x989680 ;  /* 0x009896800000995d */ /* 0x002fea0003900000 */
[----:B------:R-:W1:Y:S02]  /*7230*/  @!P1 SYNCS.PHASECHK.TRANS64 P1, [R14+URZ+0x38], R7 ;  /* 0x000038070e0095a7 */ /* 0x000e64000802007f */
[----:B-1----:R-:W-:Y:S05]  /*7240*/  @!P1 BRA `(.L_x_166) ;  /* 0xfffffffc00f09947 */ /* 0x002fea000383ffff */
[----:B------:R-:W-:Y:S05]  /*7250*/  BRA `(.L_x_189) ;  /* 0xfffffff000107947 */ /* 0x000fea000383ffff */
.L_x_175:
[----:B------:R-:W-:Y:S01]  /*7260*/  BSSY B0, `(.L_x_190) ;  /* 0x0000006000007945 */ /* 0x000fe20003800000 */
[----:B------:R-:W-:-:S07]  /*7270*/  IMAD.MOV.U32 R15, RZ, RZ, -0x1 ;  /* 0xffffffffff0f7424 */ /* 0x000fce00078e00ff */
[----:B------:R-:W-:Y:S05]  /*7280*/  WARPSYNC.COLLECTIVE R15, `(.L_x_191) ;  /* 0x000000000f0c7348 */ /* 0x000fea0003c00000 */
[----:B------:R-:W-:Y:S02]  /*7290*/  ELECT P6, UR62, PT ;  /* 0x00000000003e782f */ /* 0x000fe400038c0000 */
[----:B------:R-:W-:Y:S01]  /*72a0*/  MOV R14, UR62 ;  /* 0x0000003e000e7c02 */ /* 0x000fe20008000f00 */
[----:B------:R-:W-:Y:S10]  /*72b0*/  ENDCOLLECTIVE ;  /* 0x000000000000791b */ /* 0x000ff40003800000 */
.L_x_191:
[----:B------:R-:W-:Y:S05]  /*72c0*/  BSYNC B0 ;  /* 0x0000000000007941 */ /* 0x000fea0003800000 */
.L_x_190:
[----:B------:R-:W-:Y:S05]  /*72d0*/  BRA `(.L_x_192) ;  /* 0xfffffff800607947 */ /* 0x000fea000383ffff */
.L_x_179:
[----:B0-----:R0:W1:Y:S02]  /*72e0*/  SYNCS.PHASECHK.TRANS64.TRYWAIT P0, [R7+URZ], R2 ;  /* 0x00000002070075a7 */ /* 0x001064000800017f */
[----:B-1----:R-:W-:Y:S05]  /*72f0*/  @!P0 NANOSLEEP.SYNCS 0x989680 ;  /* 0x009896800000895d */ /* 0x002fea0003900000 */
[----:B------:R-:W1:Y:S02]  /*7300*/  @!P0 SYNCS.PHASECHK.TRANS64 P0, [R7+URZ], R2 ;  /* 0x00000002070085a7 */ /* 0x000e64000800007f */
[----:B-1----:R-:W-:Y:S05]  /*7310*/  @!P0 BRA `(.L_x_179) ;  /* 0xfffffffc00f08947 */ /* 0x002fea000383ffff */
[----:B------:R-:W-:Y:S05]  /*7320*/  BRA `(.L_x_193) ;  /* 0xfffffff800a07947 */ /* 0x000fea000383ffff */
.L_x_180:
[----:B0-----:R0:W1:Y:S02]  /*7330*/  SYNCS.PHASECHK.TRANS64.TRYWAIT P0, [R9+URZ], R4 ;  /* 0x00000004090075a7 */ /* 0x001064000800017f */
[----:B-1----:R-:W-:Y:S05]  /*7340*/  @!P0 NANOSLEEP.SYNCS 0x989680 ;  /* 0x009896800000895d */ /* 0x002fea0003900000 */
[----:B------:R-:W1:Y:S02]  /*7350*/  @!P0 SYNCS.PHASECHK.TRANS64 P0, [R9+URZ], R4 ;  /* 0x00000004090085a7 */ /* 0x000e64000800007f */
[----:B-1----:R-:W-:Y:S05]  /*7360*/  @!P0 BRA `(.L_x_180) ;  /* 0xfffffffc00f08947 */ /* 0x002fea000383ffff */
[----:B------:R-:W-:Y:S05]  /*7370*/  BRA `(.L_x_194) ;  /* 0xfffffff800b07947 */ /* 0x000fea000383ffff */
.L_x_181:
[----:B0-----:R0:W1:Y:S02]  /*7380*/  SYNCS.PHASECHK.TRANS64.TRYWAIT P0, [R6+URZ], R5 ;  /* 0x00000005060075a7 */ /* 0x001064000800017f */
[----:B-1----:R-:W-:Y:S05]  /*7390*/  @!P0 NANOSLEEP.SYNCS 0x989680 ;  /* 0x009896800000895d */ /* 0x002fea0003900000 */
[----:B------:R-:W1:Y:S02]  /*73a0*/  @!P0 SYNCS.PHASECHK.TRANS64 P0, [R6+URZ], R5 ;  /* 0x00000005060085a7 */ /* 0x000e64000800007f */
[----:B-1----:R-:W-:Y:S05]  /*73b0*/  @!P0 BRA `(.L_x_181) ;  /* 0xfffffffc00f08947 */ /* 0x002fea000383ffff */
[----:B------:R-:W-:Y:S05]  /*73c0*/  BRA `(.L_x_195) ;  /* 0xfffffff800c07947 */ /* 0x000fea000383ffff */
.L_x_182:
[----:B0-----:R0:W1:Y:S02]  /*73d0*/  SYNCS.PHASECHK.TRANS64.TRYWAIT P0, [R9+URZ], R4 ;  /* 0x00000004090075a7 */ /* 0x001064000800017f */
[----:B-1----:R-:W-:Y:S05]  /*73e0*/  @!P0 NANOSLEEP.SYNCS 0x989680 ;  /* 0x009896800000895d */ /* 0x002fea0003900000 */
[----:B------:R-:W1:Y:S02]  /*73f0*/  @!P0 SYNCS.PHASECHK.TRANS64 P0, [R9+URZ], R4 ;  /* 0x00000004090085a7 */ /* 0x000e64000800007f */
[----:B-1----:R-:W-:Y:S05]  /*7400*/  @!P0 BRA `(.L_x_182) ;  /* 0xfffffffc00f08947 */ /* 0x002fea000383ffff */
[----:B------:R-:W-:Y:S05]  /*7410*/  BRA `(.L_x_196) ;  /* 0xfffffff800d07947 */ /* 0x000fea000383ffff */
.L_x_183:
[----:B0-----:R0:W1:Y:S02]  /*7420*/  SYNCS.PHASECHK.TRANS64.TRYWAIT P0, [R6+URZ], R5 ;  /* 0x00000005060075a7 */ /* 0x001064000800017f */
[----:B-1----:R-:W-:Y:S05]  /*7430*/  @!P0 NANOSLEEP.SYNCS 0x989680 ;  /* 0x009896800000895d */ /* 0x002fea0003900000 */
[----:B------:R-:W1:Y:S02]  /*7440*/  @!P0 SYNCS.PHASECHK.TRANS64 P0, [R6+URZ], R5 ;  /* 0x00000005060085a7 */ /* 0x000e64000800007f */
[----:B-1----:R-:W-:Y:S05]  /*7450*/  @!P0 BRA `(.L_x_183) ;  /* 0xfffffffc00f08947 */ /* 0x002fea000383ffff */
[----:B------:R-:W-:Y:S05]  /*7460*/  BRA `(.L_x_197) ;  /* 0xfffffff800e07947 */ /* 0x000fea000383ffff */
.L_x_184:
[----:B-1----:R1:W2:Y:S02]  /*7470*/  SYNCS.PHASECHK.TRANS64.TRYWAIT P0, [R9+URZ], R4 ;  /* 0x00000004090075a7 */ /* 0x0022a4000800017f */
[----:B--2---:R-:W-:Y:S05]  /*7480*/  @!P0 NANOSLEEP.SYNCS 0x989680 ;  /* 0x009896800000895d */ /* 0x004fea0003900000 */
[----:B------:R-:W2:Y:S02]  /*7490*/  @!P0 SYNCS.PHASECHK.TRANS64 P0, [R9+URZ], R4 ;  /* 0x00000004090085a7 */ /* 0x000ea4000800007f */
[----:B--2---:R-:W-:Y:S05]  /*74a0*/  @!P0 BRA `(.L_x_184) ;  /* 0xfffffffc00f08947 */ /* 0x004fea000383ffff */
[----:B------:R-:W-:Y:S05]  /*74b0*/  BRA `(.L_x_198) ;  /* 0xfffffff800e87947 */ /* 0x000fea000383ffff */
.L_x_199:
[----:B------:R-:W-:-:S00]  /*74c0*/  BRA `(.L_x_199) ;  /* 0xfffffffc00fc7947 */ /* 0x000fc0000383ffff */
[----:B------:R-:W-:-:S00]  /*74d0*/  NOP ;  /* 0x0000000000007918 */ /* 0x000fc00000000000 */
        /* <DEDUP_REMOVED lines=10> */
.L_x_200:


//--------------------- .nv.global.init           --------------------------
	.section	.nv.global.init,"aw",@progbits
.nv.global.init:
	.type		$str$22,@object
	.size		$str$22,($str$23 - $str$22)
$str$22:
        /*0000*/ 	.byte	0x6b, 0x5f, 0x74, 0x69, 0x6c, 0x65, 0x5f, 0x63, 0x6f, 0x75, 0x6e, 0x74, 0x20, 0x3e, 0x3d, 0x20
        /*0010*/ 	.byte	0x31, 0x00
	.type		$str$23,@object
	.size		$str$23,(__unnamed_1 - $str$23)
$str$23:
        /*0012*/ 	.byte	0x2f, 0x74, 0x6d, 0x70, 0x2f, 0x63, 0x75, 0x74, 0x6c, 0x61, 0x73, 0x73, 0x5f, 0x73, 0x77, 0x65
        /*0022*/ 	.byte	0x65, 0x70, 0x5f, 0x73, 0x72, 0x63, 0x2f, 0x69, 0x6e, 0x63, 0x6c, 0x75, 0x64, 0x65, 0x2f, 0x63
        /*0032*/ 	.byte	0x75, 0x74, 0x6c, 0x61, 0x73, 0x73, 0x2f, 0x67, 0x65, 0x6d, 0x6d, 0x2f, 0x63, 0x6f, 0x6c, 0x6c
        /*0042*/ 	.byte	0x65, 0x63, 0x74, 0x69, 0x76, 0x65, 0x2f, 0x73, 0x6d, 0x39, 0x30, 0x5f, 0x6d, 0x6d, 0x61, 0x5f
        /*0052*/ 	.byte	0x74, 0x6d, 0x61, 0x5f, 0x67, 0x6d, 0x6d, 0x61, 0x5f, 0x73, 0x73, 0x5f, 0x77, 0x61, 0x72, 0x70
        /*0062*/ 	.byte	0x73, 0x70, 0x65, 0x63, 0x69, 0x61, 0x6c, 0x69, 0x7a, 0x65, 0x64, 0x2e, 0x68, 0x70, 0x70, 0x00
	.type		__unnamed_1,@object
	.size		__unnamed_1,(.L_0 - __unnamed_1)
__unnamed_1:
        /*0072*/ 	.byte	0x76, 0x6f, 0x69, 0x64, 0x20, 0x63, 0x75, 0x74, 0x6c, 0x61, 0x73, 0x73, 0x3a, 0x3a, 0x67, 0x65
        /* <DEDUP_REMOVED lines=175> */
        /*0b72*/ 	.byte	0x79, 0x5d, 0x00
.L_0:


//--------------------- .nv.shared._ZN7cutlass13device_kernelINS_4gemm6kernel13GemmUniversalIN4cute5tupleIJiiiiEEENS1_10collective13CollectiveMmaINS1_34MainloopSm90TmaGmmaWarpSpecializedILi7ENS5_IJNS4_1CILi1EEESB_SB_EEENS1_35KernelTmaWarpSpecializedCooperativeEEENS5_IJNSA_ILi128EEESF_NSA_ILi32EEEEEEfNS5_IJlSB_lEEEfSI_NS4_8TiledMMAINS4_8MMA_AtomIJNS4_4SM904GMMA30MMA_64x128x8_F32TF32TF32_SS_TNILNSM_7ScaleInE1ELSO_1EEEEEENS4_6LayoutINS5_IJNSA_ILi2EEESB_SB_EEENS5_IJSB_NSA_ILi0EEESU_EEEEENS5_IJNS4_10UnderscoreESX_SX_EEEEENS4_13SM90_TMA_LOADENS4_14ComposedLayoutINS4_7SwizzleILi3ELi4ELi3EEENS4_18smem_ptr_flag_bitsILi32EEENSR_INS5_IJNSA_ILi8EEESG_EEENS5_IJSG_SB_EEEEEEEvNS4_8identityES10_S1A_vS1B_EENS_8epilogue10collective6detail29Sm90TmaWarpSpecializedAdapterINS1E_15DefaultEpilogueIfSI_SI_NS1D_6thread17LinearCombinationIfLi1EffLNS1I_9ScaleType4KindE0ELNS_15FloatRoundStyleE2EfEENS1_15EpilogueDefaultEEEEEvvEEEEvNT_6ParamsE --------------------------
	.section	.nv.shared._ZN7cutlass13device_kernelINS_4gemm6kernel13GemmUniversalIN4cute5tupleIJiiiiEEENS1_10collective13CollectiveMmaINS1_34MainloopSm90TmaGmmaWarpSpecializedILi7ENS5_IJNS4_1CILi1EEESB_SB_EEENS1_35KernelTmaWarpSpecializedCooperativeEEENS5_IJNSA_ILi128EEESF_NSA_ILi32EEEEEEfNS5_IJlSB_lEEEfSI_NS4_8TiledMMAINS4_8MMA_AtomIJNS4_4SM904GMMA30MMA_64x128x8_F32TF32TF32_SS_TNILNSM_7ScaleInE1ELSO_1EEEEEENS4_6LayoutINS5_IJNSA_ILi2EEESB_SB_EEENS5_IJSB_NSA_ILi0EEESU_EEEEENS5_IJNS4_10UnderscoreESX_SX_EEEEENS4_13SM90_TMA_LOADENS4_14ComposedLayoutINS4_7SwizzleILi3ELi4ELi3EEENS4_18smem_ptr_flag_bitsILi32EEENSR_INS5_IJNSA_ILi8EEESG_EEENS5_IJSG_SB_EEEEEEEvNS4_8identityES10_S1A_vS1B_EENS_8epilogue10collective6detail29Sm90TmaWarpSpecializedAdapterINS1E_15DefaultEpilogueIfSI_SI_NS1D_6thread17LinearCombinationIfLi1EffLNS1I_9ScaleType4KindE0ELNS_15FloatRoundStyleE2EfEENS1_15EpilogueDefaultEEEEEvvEEEEvNT_6ParamsE,"aw",@nobits
	.sectionflags	@""
	.align	16
	.zero		1024


//--------------------- .nv.shared.reserved.0     --------------------------
	.section	.nv.shared.reserved.0,"aw",@nobits
	.weak		__nv_reservedSMEM_offset_0_alias
	.size		__nv_reservedSMEM_offset_0_alias, 0, 0
	.other		__nv_reservedSMEM_offset_0_alias,@"STO_CUDA_RESERVED_SHARED STV_DEFAULT"
__nv_reservedSMEM_offset_0_alias:
	.zero		0


//--------------------- .nv.global                --------------------------
	.section	.nv.global,"aw",@nobits
.nv.global:
	.type		_ZN40_INTERNAL_5825d83b_4_k_cu_0d97f36d_199384cute1_E,@object
	.size		_ZN40_INTERNAL_5825d83b_4_k_cu_0d97f36d_199384cute1_E,(_ZN40_INTERNAL_5825d83b_4_k_cu_0d97f36d_199384cuda3std3__45__cpo6cbeginE - _ZN40_INTERNAL_5825d83b_4_k_cu_0d97f36d_199384cute1_E)
_ZN40_INTERNAL_5825d83b_4_k_cu_0d97f36d_199384cute1_E:
	.zero		1
	.type		_ZN40_INTERNAL_5825d83b_4_k_cu_0d97f36d_199384cuda3std3__45__cpo6cbeginE,@object
	.size		_ZN40_INTERNAL_5825d83b_4_k_cu_0d97f36d_199384cuda3std3__45__cpo6cbeginE,(_ZN40_INTERNAL_5825d83b_4_k_cu_0d97f36d_199384cuda3std3__48in_placeE - _ZN40_INTERNAL_5825d83b_4_k_cu_0d97f36d_199384cuda3std3__45__cpo6cbeginE)
_ZN40_INTERNAL_5825d83b_4_k_cu_0d97f36d_199384cuda3std3__45__cpo6cbeginE:
	.zero		1
	.type		_ZN40_INTERNAL_5825d83b_4_k_cu_0d97f36d_199384cuda3std3__48in_placeE,@object
	.size		_ZN40_INTERNAL_5825d83b_4_k_cu_0d97f36d_199384cuda3std3__48in_placeE,(_ZN40_INTERNAL_5825d83b_4_k_cu_0d97f36d_199384cuda3std6ranges3__45__cpo9iter_moveE - _ZN40_INTERNAL_5825d83b_4_k_cu_0d97f36d_199384cuda3std3__48in_placeE)
_ZN40_INTERNAL_5825d83b_4_k_cu_0d97f36d_199384cuda3std3__48in_placeE:
	.zero		1
	.type		_ZN40_INTERNAL_5825d83b_4_k_cu_0d97f36d_199384cuda3std6ranges3__45__cpo9iter_moveE,@object
	.size		_ZN40_INTERNAL_5825d83b_4_k_cu_0d97f36d_199384cuda3std6ranges3__45__cpo9iter_moveE,(_ZN40_INTERNAL_5825d83b_4_k_cu_0d97f36d_199384cuda3std3__45__cpo5beginE - _ZN40_INTERNAL_5825d83b_4_k_cu_0d97f36d_199384cuda3std6ranges3__45__cpo9iter_moveE)
_ZN40_INTERNAL_5825d83b_4_k_cu_0d97f36d_199384cuda3std6ranges3__45__cpo9iter_moveE:
	.zero		1
	.type		_ZN40_INTERNAL_5825d83b_4_k_cu_0d97f36d_199384cuda3std3__45__cpo5beginE,@object
	.size		_ZN40_INTERNAL_5825d83b_4_k_cu_0d97f36d_199384cuda3std3__45__cpo5beginE,(_ZN40_INTERNAL_5825d83b_4_k_cu_0d97f36d_199384cuda3std3__442_GLOBAL__N__5825d83b_4_k_cu_0d97f36d_199386ignoreE - _ZN40_INTERNAL_5825d83b_4_k_cu_0d97f36d_199384cuda3std3__45__cpo5beginE)
_ZN40_INTERNAL_5825d83b_4_k_cu_0d97f36d_199384cuda3std3__45__cpo5beginE:
	.zero		1
	.type		_ZN40_INTERNAL_5825d83b_4_k_cu_0d97f36d_199384cuda3std3__442_GLOBAL__N__5825d83b_4_k_cu_0d97f36d_199386ignoreE,@object
	.size		_ZN40_INTERNAL_5825d83b_4_k_cu_0d97f36d_199384cuda3std3__442_GLOBAL__N__5825d83b_4_k_cu_0d97f36d_199386ignoreE,(_ZN40_INTERNAL_5825d83b_4_k_cu_0d97f36d_199384cute7productE - _ZN40_INTERNAL_5825d83b_4_k_cu_0d97f36d_199384cuda3std3__442_GLOBAL__N__5825d83b_4_k_cu_0d97f36d_199386ignoreE)
_ZN40_INTERNAL_5825d83b_4_k_cu_0d97f36d_199384cuda3std3__442_GLOBAL__N__5825d83b_4_k_cu_0d97f36d_199386ignoreE:
	.zero		1
	.type		_ZN40_INTERNAL_5825d83b_4_k_cu_0d97f36d_199384cute7productE,@object
	.size		_ZN40_INTERNAL_5825d83b_4_k_cu_0d97f36d_199384cute7productE,(_ZN40_INTERNAL_5825d83b_4_k_cu_0d97f36d_199384cuda3std3__45__cpo3endE - _ZN40_INTERNAL_5825d83b_4_k_cu_0d97f36d_199384cute7productE)
_ZN40_INTERNAL_5825d83b_4_k_cu_0d97f36d_199384cute7productE:
	.zero		1
	.type		_ZN40_INTERNAL_5825d83b_4_k_cu_0d97f36d_199384cuda3std3__45__cpo3endE,@object
	.size		_ZN40_INTERNAL_5825d83b_4_k_cu_0d97f36d_199384cuda3std3__45__cpo3endE,(_ZN40_INTERNAL_5825d83b_4_k_cu_0d97f36d_199384cuda3std3__419piecewise_constructE - _ZN40_INTERNAL_5825d83b_4_k_cu_0d97f36d_199384cuda3std3__45__cpo3endE)
_ZN40_INTERNAL_5825d83b_4_k_cu_0d97f36d_199384cuda3std3__45__cpo3endE:
	.zero		1
	.type		_ZN40_INTERNAL_5825d83b_4_k_cu_0d97f36d_199384cuda3std3__419piecewise_constructE,@object
	.size		_ZN40_INTERNAL_5825d83b_4_k_cu_0d97f36d_199384cuda3std3__419piecewise_constructE,(_ZN40_INTERNAL_5825d83b_4_k_cu_0d97f36d_199384cuda3std3__45__cpo4cendE - _ZN40_INTERNAL_5825d83b_4_k_cu_0d97f36d_199384cuda3std3__419piecewise_constructE)
_ZN40_INTERNAL_5825d83b_4_k_cu_0d97f36d_199384cuda3std3__419piecewise_constructE:
	.zero		1
	.type		_ZN40_INTERNAL_5825d83b_4_k_cu_0d97f36d_199384cuda3std3__45__cpo4cendE,@object
	.size		_ZN40_INTERNAL_5825d83b_4_k_cu_0d97f36d_199384cuda3std3__45__cpo4cendE,(_ZN40_INTERNAL_5825d83b_4_k_cu_0d97f36d_199384cuda3std6ranges3__45__cpo4swapE - _ZN40_INTERNAL_5825d83b_4_k_cu_0d97f36d_199384cuda3std3__45__cpo4cendE)
_ZN40_INTERNAL_5825d83b_4_k_cu_0d97f36d_199384cuda3std3__45__cpo4cendE:
	.zero		1
	.type		_ZN40_INTERNAL_5825d83b_4_k_cu_0d97f36d_199384cuda3std6ranges3__45__cpo4swapE,@object
	.size		_ZN40_INTERNAL_5825d83b_4_k_cu_0d97f36d_199384cuda3std6ranges3__45__cpo4swapE,(.L_8 - _ZN40_INTERNAL_5825d83b_4_k_cu_0d97f36d_199384cuda3std6ranges3__45__cpo4swapE)
_ZN40_INTERNAL_5825d83b_4_k_cu_0d97f36d_199384cuda3std6ranges3__45__cpo4swapE:
	.zero		1
.L_8:


//--------------------- .nv.constant0._ZN7cutlass13device_kernelINS_4gemm6kernel13GemmUniversalIN4cute5tupleIJiiiiEEENS1_10collective13CollectiveMmaINS1_34MainloopSm90TmaGmmaWarpSpecializedILi7ENS5_IJNS4_1CILi1EEESB_SB_EEENS1_35KernelTmaWarpSpecializedCooperativeEEENS5_IJNSA_ILi128EEESF_NSA_ILi32EEEEEEfNS5_IJlSB_lEEEfSI_NS4_8TiledMMAINS4_8MMA_AtomIJNS4_4SM904GMMA30MMA_64x128x8_F32TF32TF32_SS_TNILNSM_7ScaleInE1ELSO_1EEEEEENS4_6LayoutINS5_IJNSA_ILi2EEESB_SB_EEENS5_IJSB_NSA_ILi0EEESU_EEEEENS5_IJNS4_10UnderscoreESX_SX_EEEEENS4_13SM90_TMA_LOADENS4_14ComposedLayoutINS4_7SwizzleILi3ELi4ELi3EEENS4_18smem_ptr_flag_bitsILi32EEENSR_INS5_IJNSA_ILi8EEESG_EEENS5_IJSG_SB_EEEEEEEvNS4_8identityES10_S1A_vS1B_EENS_8epilogue10collective6detail29Sm90TmaWarpSpecializedAdapterINS1E_15DefaultEpilogueIfSI_SI_NS1D_6thread17LinearCombinationIfLi1EffLNS1I_9ScaleType4KindE0ELNS_15FloatRoundStyleE2EfEENS1_15EpilogueDefaultEEEEEvvEEEEvNT_6ParamsE --------------------------
	.section	.nv.constant0._ZN7cutlass13device_kernelINS_4gemm6kernel13GemmUniversalIN4cute5tupleIJiiiiEEENS1_10collective13CollectiveMmaINS1_34MainloopSm90TmaGmmaWarpSpecializedILi7ENS5_IJNS4_1CILi1EEESB_SB_EEENS1_35KernelTmaWarpSpecializedCooperativeEEENS5_IJNSA_ILi128EEESF_NSA_ILi32EEEEEEfNS5_IJlSB_lEEEfSI_NS4_8TiledMMAINS4_8MMA_AtomIJNS4_4SM904GMMA30MMA_64x128x8_F32TF32TF32_SS_TNILNSM_7ScaleInE1ELSO_1EEEEEENS4_6LayoutINS5_IJNSA_ILi2EEESB_SB_EEENS5_IJSB_NSA_ILi0EEESU_EEEEENS5_IJNS4_10UnderscoreESX_SX_EEEEENS4_13SM90_TMA_LOADENS4_14ComposedLayoutINS4_7SwizzleILi3ELi4ELi3EEENS4_18smem_ptr_flag_bitsILi32EEENSR_INS5_IJNSA_ILi8EEESG_EEENS5_IJSG_SB_EEEEEEEvNS4_8identityES10_S1A_vS1B_EENS_8epilogue10collective6detail29Sm90TmaWarpSpecializedAdapterINS1E_15DefaultEpilogueIfSI_SI_NS1D_6thread17LinearCombinationIfLi1EffLNS1I_9ScaleType4KindE0ELNS_15FloatRoundStyleE2EfEENS1_15EpilogueDefaultEEEEEvvEEEEvNT_6ParamsE,"a",@progbits
	.sectionflags	@""
	.align	4
.nv.constant0._ZN7cutlass13device_kernelINS_4gemm6kernel13GemmUniversalIN4cute5tupleIJiiiiEEENS1_10collective13CollectiveMmaINS1_34MainloopSm90TmaGmmaWarpSpecializedILi7ENS5_IJNS4_1CILi1EEESB_SB_EEENS1_35KernelTmaWarpSpecializedCooperativeEEENS5_IJNSA_ILi128EEESF_NSA_ILi32EEEEEEfNS5_IJlSB_lEEEfSI_NS4_8TiledMMAINS4_8MMA_AtomIJNS4_4SM904GMMA30MMA_64x128x8_F32TF32TF32_SS_TNILNSM_7ScaleInE1ELSO_1EEEEEENS4_6LayoutINS5_IJNSA_ILi2EEESB_SB_EEENS5_IJSB_NSA_ILi0EEESU_EEEEENS5_IJNS4_10UnderscoreESX_SX_EEEEENS4_13SM90_TMA_LOADENS4_14ComposedLayoutINS4_7SwizzleILi3ELi4ELi3EEENS4_18smem_ptr_flag_bitsILi32EEENSR_INS5_IJNSA_ILi8EEESG_EEENS5_IJSG_SB_EEEEEEEvNS4_8identityES10_S1A_vS1B_EENS_8epilogue10collective6detail29Sm90TmaWarpSpecializedAdapterINS1E_15DefaultEpilogueIfSI_SI_NS1D_6thread17LinearCombinationIfLi1EffLNS1I_9ScaleType4KindE0ELNS_15FloatRoundStyleE2EfEENS1_15EpilogueDefaultEEEEEvvEEEEvNT_6ParamsE:
	.zero		1664


//--------------------- SYMBOLS --------------------------

	.type		.nv.reservedSmem.offset0,@object
	.size		.nv.reservedSmem.offset0,0x4
	.type		__assertfail,@function
